//
// Generated by NVIDIA NVVM Compiler
//
// Compiler Build ID: CL-36424714
// Cuda compilation tools, release 13.0, V13.0.88
// Based on NVVM 20.0.0
//

.version 9.0
.target sm_100
.address_size 64

	// .globl	_Z10MatrixNormPfS_i

.visible .entry _Z10MatrixNormPfS_i(
	.param .u64 .ptr .align 1 _Z10MatrixNormPfS_i_param_0,
	.param .u64 .ptr .align 1 _Z10MatrixNormPfS_i_param_1,
	.param .u32 _Z10MatrixNormPfS_i_param_2
)
{
	.reg .pred 	%p<43>;
	.reg .b32 	%r<159>;
	.reg .b32 	%f<300>;
	.reg .b64 	%rd<78>;

	ld.param.u64 	%rd7, [_Z10MatrixNormPfS_i_param_0];
	ld.param.u64 	%rd8, [_Z10MatrixNormPfS_i_param_1];
	ld.param.u32 	%r77, [_Z10MatrixNormPfS_i_param_2];
	cvta.to.global.u64 	%rd1, %rd8;
	cvta.to.global.u64 	%rd2, %rd7;
	mov.u32 	%r1, %ctaid.x;
	mov.u32 	%r78, %tid.x;
	mad.lo.s32 	%r2, %r77, %r78, %r1;
	setp.lt.s32 	%p1, %r77, 1;
	mov.f32 	%f292, 0f00000000;
	@%p1 bra 	$L__BB0_13;
	add.s32 	%r80, %r77, -1;
	and.b32  	%r3, %r77, 15;
	setp.lt.u32 	%p2, %r80, 15;
	mov.f32 	%f292, 0f00000000;
	mov.b32 	%r152, 0;
	@%p2 bra 	$L__BB0_4;
	and.b32  	%r152, %r77, 2147483632;
	neg.s32 	%r150, %r152;
	add.s32 	%r149, %r1, %r77;
	shl.b32 	%r7, %r77, 4;
	shl.b32 	%r81, %r77, 1;
	add.s32 	%r148, %r1, %r81;
	mad.lo.s32 	%r147, %r77, 3, %r1;
	shl.b32 	%r82, %r77, 2;
	add.s32 	%r146, %r1, %r82;
	mad.lo.s32 	%r145, %r77, 5, %r1;
	mad.lo.s32 	%r144, %r77, 6, %r1;
	mad.lo.s32 	%r143, %r77, 7, %r1;
	shl.b32 	%r83, %r77, 3;
	add.s32 	%r142, %r1, %r83;
	mad.lo.s32 	%r141, %r77, 9, %r1;
	mad.lo.s32 	%r140, %r77, 10, %r1;
	mad.lo.s32 	%r139, %r77, 11, %r1;
	mad.lo.s32 	%r138, %r77, 12, %r1;
	mad.lo.s32 	%r137, %r77, 13, %r1;
	mad.lo.s32 	%r136, %r77, 14, %r1;
	mad.lo.s32 	%r135, %r77, 15, %r1;
	mov.f32 	%f292, 0f00000000;
	mov.u32 	%r134, %r1;
$L__BB0_3:
	.pragma "nounroll";
	mul.wide.u32 	%rd9, %r134, 4;
	add.s64 	%rd10, %rd2, %rd9;
	ld.global.f32 	%f46, [%rd10];
	add.f32 	%f47, %f292, %f46;
	mul.wide.u32 	%rd11, %r149, 4;
	add.s64 	%rd12, %rd2, %rd11;
	ld.global.f32 	%f48, [%rd12];
	add.f32 	%f49, %f47, %f48;
	mul.wide.u32 	%rd13, %r148, 4;
	add.s64 	%rd14, %rd2, %rd13;
	ld.global.f32 	%f50, [%rd14];
	add.f32 	%f51, %f49, %f50;
	mul.wide.u32 	%rd15, %r147, 4;
	add.s64 	%rd16, %rd2, %rd15;
	ld.global.f32 	%f52, [%rd16];
	add.f32 	%f53, %f51, %f52;
	mul.wide.u32 	%rd17, %r146, 4;
	add.s64 	%rd18, %rd2, %rd17;
	ld.global.f32 	%f54, [%rd18];
	add.f32 	%f55, %f53, %f54;
	mul.wide.u32 	%rd19, %r145, 4;
	add.s64 	%rd20, %rd2, %rd19;
	ld.global.f32 	%f56, [%rd20];
	add.f32 	%f57, %f55, %f56;
	mul.wide.u32 	%rd21, %r144, 4;
	add.s64 	%rd22, %rd2, %rd21;
	ld.global.f32 	%f58, [%rd22];
	add.f32 	%f59, %f57, %f58;
	mul.wide.u32 	%rd23, %r143, 4;
	add.s64 	%rd24, %rd2, %rd23;
	ld.global.f32 	%f60, [%rd24];
	add.f32 	%f61, %f59, %f60;
	mul.wide.u32 	%rd25, %r142, 4;
	add.s64 	%rd26, %rd2, %rd25;
	ld.global.f32 	%f62, [%rd26];
	add.f32 	%f63, %f61, %f62;
	mul.wide.u32 	%rd27, %r141, 4;
	add.s64 	%rd28, %rd2, %rd27;
	ld.global.f32 	%f64, [%rd28];
	add.f32 	%f65, %f63, %f64;
	mul.wide.u32 	%rd29, %r140, 4;
	add.s64 	%rd30, %rd2, %rd29;
	ld.global.f32 	%f66, [%rd30];
	add.f32 	%f67, %f65, %f66;
	mul.wide.u32 	%rd31, %r139, 4;
	add.s64 	%rd32, %rd2, %rd31;
	ld.global.f32 	%f68, [%rd32];
	add.f32 	%f69, %f67, %f68;
	mul.wide.u32 	%rd33, %r138, 4;
	add.s64 	%rd34, %rd2, %rd33;
	ld.global.f32 	%f70, [%rd34];
	add.f32 	%f71, %f69, %f70;
	mul.wide.u32 	%rd35, %r137, 4;
	add.s64 	%rd36, %rd2, %rd35;
	ld.global.f32 	%f72, [%rd36];
	add.f32 	%f73, %f71, %f72;
	mul.wide.u32 	%rd37, %r136, 4;
	add.s64 	%rd38, %rd2, %rd37;
	ld.global.f32 	%f74, [%rd38];
	add.f32 	%f75, %f73, %f74;
	mul.wide.u32 	%rd39, %r135, 4;
	add.s64 	%rd40, %rd2, %rd39;
	ld.global.f32 	%f76, [%rd40];
	add.f32 	%f292, %f75, %f76;
	add.s32 	%r150, %r150, 16;
	add.s32 	%r149, %r149, %r7;
	add.s32 	%r148, %r148, %r7;
	add.s32 	%r147, %r147, %r7;
	add.s32 	%r146, %r146, %r7;
	add.s32 	%r145, %r145, %r7;
	add.s32 	%r144, %r144, %r7;
	add.s32 	%r143, %r143, %r7;
	add.s32 	%r142, %r142, %r7;
	add.s32 	%r141, %r141, %r7;
	add.s32 	%r140, %r140, %r7;
	add.s32 	%r139, %r139, %r7;
	add.s32 	%r138, %r138, %r7;
	add.s32 	%r137, %r137, %r7;
	add.s32 	%r136, %r136, %r7;
	add.s32 	%r135, %r135, %r7;
	add.s32 	%r134, %r134, %r7;
	setp.ne.s32 	%p3, %r150, 0;
	@%p3 bra 	$L__BB0_3;
$L__BB0_4:
	setp.eq.s32 	%p4, %r3, 0;
	@%p4 bra 	$L__BB0_13;
	and.b32  	%r57, %r77, 7;
	setp.lt.u32 	%p5, %r3, 8;
	@%p5 bra 	$L__BB0_7;
	mad.lo.s32 	%r84, %r152, %r77, %r1;
	mul.wide.u32 	%rd41, %r84, 4;
	add.s64 	%rd42, %rd2, %rd41;
	ld.global.f32 	%f78, [%rd42];
	add.f32 	%f79, %f292, %f78;
	add.s32 	%r85, %r84, %r77;
	mul.wide.u32 	%rd43, %r85, 4;
	add.s64 	%rd44, %rd2, %rd43;
	ld.global.f32 	%f80, [%rd44];
	add.f32 	%f81, %f79, %f80;
	add.s32 	%r86, %r85, %r77;
	mul.wide.u32 	%rd45, %r86, 4;
	add.s64 	%rd46, %rd2, %rd45;
	ld.global.f32 	%f82, [%rd46];
	add.f32 	%f83, %f81, %f82;
	add.s32 	%r87, %r86, %r77;
	mul.wide.u32 	%rd47, %r87, 4;
	add.s64 	%rd48, %rd2, %rd47;
	ld.global.f32 	%f84, [%rd48];
	add.f32 	%f85, %f83, %f84;
	add.s32 	%r88, %r87, %r77;
	mul.wide.u32 	%rd49, %r88, 4;
	add.s64 	%rd50, %rd2, %rd49;
	ld.global.f32 	%f86, [%rd50];
	add.f32 	%f87, %f85, %f86;
	add.s32 	%r89, %r88, %r77;
	mul.wide.u32 	%rd51, %r89, 4;
	add.s64 	%rd52, %rd2, %rd51;
	ld.global.f32 	%f88, [%rd52];
	add.f32 	%f89, %f87, %f88;
	add.s32 	%r90, %r89, %r77;
	mul.wide.u32 	%rd53, %r90, 4;
	add.s64 	%rd54, %rd2, %rd53;
	ld.global.f32 	%f90, [%rd54];
	add.f32 	%f91, %f89, %f90;
	add.s32 	%r91, %r90, %r77;
	mul.wide.u32 	%rd55, %r91, 4;
	add.s64 	%rd56, %rd2, %rd55;
	ld.global.f32 	%f92, [%rd56];
	add.f32 	%f292, %f91, %f92;
	add.s32 	%r152, %r152, 8;
$L__BB0_7:
	setp.eq.s32 	%p6, %r57, 0;
	@%p6 bra 	$L__BB0_13;
	and.b32  	%r60, %r77, 3;
	setp.lt.u32 	%p7, %r57, 4;
	@%p7 bra 	$L__BB0_10;
	mad.lo.s32 	%r92, %r152, %r77, %r1;
	mul.wide.u32 	%rd57, %r92, 4;
	add.s64 	%rd58, %rd2, %rd57;
	ld.global.f32 	%f94, [%rd58];
	add.f32 	%f95, %f292, %f94;
	add.s32 	%r93, %r92, %r77;
	mul.wide.u32 	%rd59, %r93, 4;
	add.s64 	%rd60, %rd2, %rd59;
	ld.global.f32 	%f96, [%rd60];
	add.f32 	%f97, %f95, %f96;
	add.s32 	%r94, %r93, %r77;
	mul.wide.u32 	%rd61, %r94, 4;
	add.s64 	%rd62, %rd2, %rd61;
	ld.global.f32 	%f98, [%rd62];
	add.f32 	%f99, %f97, %f98;
	add.s32 	%r95, %r94, %r77;
	mul.wide.u32 	%rd63, %r95, 4;
	add.s64 	%rd64, %rd2, %rd63;
	ld.global.f32 	%f100, [%rd64];
	add.f32 	%f292, %f99, %f100;
	add.s32 	%r152, %r152, 4;
$L__BB0_10:
	setp.eq.s32 	%p8, %r60, 0;
	@%p8 bra 	$L__BB0_13;
	mad.lo.s32 	%r96, %r152, %r77, %r1;
	mul.wide.u32 	%rd65, %r96, 4;
	add.s64 	%rd77, %rd2, %rd65;
	mul.wide.u32 	%rd4, %r77, 4;
	neg.s32 	%r154, %r60;
$L__BB0_12:
	.pragma "nounroll";
	ld.global.f32 	%f101, [%rd77];
	add.f32 	%f292, %f292, %f101;
	add.s64 	%rd77, %rd77, %rd4;
	add.s32 	%r154, %r154, 1;
	setp.ne.s32 	%p9, %r154, 0;
	@%p9 bra 	$L__BB0_12;
$L__BB0_13:
	setp.lt.s32 	%p10, %r77, 1;
	cvt.rn.f32.s32 	%f14, %r77;
	div.rn.f32 	%f15, %f292, %f14;
	mov.f32 	%f296, 0f00000000;
	@%p10 bra 	$L__BB0_34;
	setp.eq.s32 	%p11, %r77, 1;
	mov.b32 	%r158, 0;
	mov.f32 	%f296, 0f00000000;
	@%p11 bra 	$L__BB0_27;
	and.b32  	%r158, %r77, 2147483646;
	neg.s32 	%r157, %r158;
	add.s32 	%r156, %r1, %r77;
	shl.b32 	%r69, %r77, 1;
	mov.f32 	%f296, 0f00000000;
	mov.u32 	%r155, %r1;
$L__BB0_16:
	mul.wide.u32 	%rd66, %r155, 4;
	add.s64 	%rd67, %rd2, %rd66;
	ld.global.f32 	%f107, [%rd67];
	sub.f32 	%f17, %f107, %f15;
	abs.f32 	%f18, %f17;
	setp.eq.f32 	%p12, %f17, 0f3F800000;
	mov.f32 	%f294, 0f3F800000;
	@%p12 bra 	$L__BB0_21;
	setp.num.f32 	%p13, %f18, %f18;
	@%p13 bra 	$L__BB0_19;
	mov.f32 	%f163, 0f40000000;
	add.rn.f32 	%f294, %f17, %f163;
	bra.uni 	$L__BB0_21;
$L__BB0_19:
	setp.lt.f32 	%p14, %f18, 0f00800000;
	mul.f32 	%f108, %f18, 0f4B800000;
	selp.f32 	%f109, %f108, %f18, %p14;
	mov.b32 	%r98, %f109;
	add.s32 	%r99, %r98, -1060439283;
	and.b32  	%r100, %r99, -8388608;
	sub.s32 	%r101, %r98, %r100;
	mov.b32 	%f110, %r101;
	cvt.rn.f32.s32 	%f111, %r100;
	selp.f32 	%f112, 0fC1C00000, 0f00000000, %p14;
	fma.rn.f32 	%f113, %f111, 0f34000000, %f112;
	add.f32 	%f114, %f110, 0fBF800000;
	add.f32 	%f115, %f110, 0f3F800000;
	rcp.approx.ftz.f32 	%f116, %f115;
	add.f32 	%f117, %f114, %f114;
	mul.f32 	%f118, %f117, %f116;
	mul.f32 	%f119, %f118, %f118;
	neg.f32 	%f120, %f118;
	sub.f32 	%f121, %f114, %f118;
	add.f32 	%f122, %f121, %f121;
	fma.rn.f32 	%f123, %f120, %f114, %f122;
	mul.rn.f32 	%f124, %f116, %f123;
	fma.rn.f32 	%f125, %f119, 0f3A2C32E4, 0f3B52E7DB;
	fma.rn.f32 	%f126, %f125, %f119, 0f3C93BB73;
	fma.rn.f32 	%f127, %f126, %f119, 0f3DF6384F;
	mul.rn.f32 	%f128, %f127, %f119;
	fma.rn.f32 	%f129, %f118, 0f3FB8AA3B, %f113;
	mul.f32 	%f130, %f128, 0f40400000;
	sub.f32 	%f131, %f113, %f129;
	fma.rn.f32 	%f132, %f118, 0f3FB8AA3B, %f131;
	fma.rn.f32 	%f133, %f124, 0f3FB8AA3B, %f132;
	fma.rn.f32 	%f134, %f118, 0f32A55E34, %f133;
	fma.rn.f32 	%f135, %f130, %f124, %f134;
	fma.rn.f32 	%f136, %f128, %f118, %f135;
	add.rn.f32 	%f137, %f129, %f136;
	mov.f32 	%f138, 0f40000000;
	mul.rn.f32 	%f139, %f137, %f138;
	cvt.rni.f32.f32 	%f140, %f139;
	sub.f32 	%f141, %f139, %f140;
	neg.f32 	%f142, %f139;
	fma.rn.f32 	%f143, %f137, 0f40000000, %f142;
	neg.f32 	%f144, %f129;
	add.rn.f32 	%f145, %f137, %f144;
	neg.f32 	%f146, %f145;
	add.rn.f32 	%f147, %f136, %f146;
	fma.rn.f32 	%f148, %f147, 0f40000000, %f143;
	add.f32 	%f149, %f141, %f148;
	setp.gt.f32 	%p15, %f140, 0f00000000;
	selp.b32 	%r102, 0, -2097152000, %p15;
	setp.neu.f32 	%p16, %f17, 0f00000000;
	setp.neu.f32 	%p17, %f18, 0f7F800000;
	setp.lt.f32 	%p18, %f139, 0f00000000;
	selp.f32 	%f150, 0f00000000, 0f7F800000, %p18;
	abs.f32 	%f151, %f139;
	setp.gt.f32 	%p19, %f151, 0f43180000;
	cvt.rzi.s32.f32 	%r103, %f140;
	shl.b32 	%r104, %r103, 23;
	sub.s32 	%r105, %r104, %r102;
	mov.b32 	%f152, %r105;
	add.s32 	%r106, %r102, 2130706432;
	mov.b32 	%f153, %r106;
	fma.rn.f32 	%f154, %f149, 0f391FCB8E, 0f3AAF85ED;
	fma.rn.f32 	%f155, %f154, %f149, 0f3C1D9856;
	fma.rn.f32 	%f156, %f155, %f149, 0f3D6357BB;
	fma.rn.f32 	%f157, %f156, %f149, 0f3E75FDEC;
	fma.rn.f32 	%f158, %f157, %f149, 0f3F317218;
	fma.rn.f32 	%f159, %f158, %f149, 0f3F800000;
	mul.f32 	%f160, %f159, %f153;
	mul.f32 	%f161, %f160, %f152;
	selp.f32 	%f294, %f150, %f161, %p19;
	and.pred  	%p20, %p16, %p17;
	@%p20 bra 	$L__BB0_21;
	add.f32 	%f162, %f17, %f17;
	mov.b32 	%r107, %f162;
	and.b32  	%r108, %r107, 2147483647;
	mov.b32 	%f294, %r108;
$L__BB0_21:
	add.f32 	%f23, %f296, %f294;
	mul.wide.u32 	%rd68, %r156, 4;
	add.s64 	%rd69, %rd2, %rd68;
	ld.global.f32 	%f165, [%rd69];
	sub.f32 	%f24, %f165, %f15;
	abs.f32 	%f25, %f24;
	setp.eq.f32 	%p21, %f24, 0f3F800000;
	mov.f32 	%f295, 0f3F800000;
	@%p21 bra 	$L__BB0_26;
	setp.nan.f32 	%p22, %f25, %f25;
	@%p22 bra 	$L__BB0_25;
	setp.lt.f32 	%p23, %f25, 0f00800000;
	mul.f32 	%f166, %f25, 0f4B800000;
	selp.f32 	%f167, %f166, %f25, %p23;
	mov.b32 	%r109, %f167;
	add.s32 	%r110, %r109, -1060439283;
	and.b32  	%r111, %r110, -8388608;
	sub.s32 	%r112, %r109, %r111;
	mov.b32 	%f168, %r112;
	cvt.rn.f32.s32 	%f169, %r111;
	selp.f32 	%f170, 0fC1C00000, 0f00000000, %p23;
	fma.rn.f32 	%f171, %f169, 0f34000000, %f170;
	add.f32 	%f172, %f168, 0fBF800000;
	add.f32 	%f173, %f168, 0f3F800000;
	rcp.approx.ftz.f32 	%f174, %f173;
	add.f32 	%f175, %f172, %f172;
	mul.f32 	%f176, %f175, %f174;
	mul.f32 	%f177, %f176, %f176;
	neg.f32 	%f178, %f176;
	sub.f32 	%f179, %f172, %f176;
	add.f32 	%f180, %f179, %f179;
	fma.rn.f32 	%f181, %f178, %f172, %f180;
	mul.rn.f32 	%f182, %f174, %f181;
	fma.rn.f32 	%f183, %f177, 0f3A2C32E4, 0f3B52E7DB;
	fma.rn.f32 	%f184, %f183, %f177, 0f3C93BB73;
	fma.rn.f32 	%f185, %f184, %f177, 0f3DF6384F;
	mul.rn.f32 	%f186, %f185, %f177;
	fma.rn.f32 	%f187, %f176, 0f3FB8AA3B, %f171;
	mul.f32 	%f188, %f186, 0f40400000;
	sub.f32 	%f189, %f171, %f187;
	fma.rn.f32 	%f190, %f176, 0f3FB8AA3B, %f189;
	fma.rn.f32 	%f191, %f182, 0f3FB8AA3B, %f190;
	fma.rn.f32 	%f192, %f176, 0f32A55E34, %f191;
	fma.rn.f32 	%f193, %f188, %f182, %f192;
	fma.rn.f32 	%f194, %f186, %f176, %f193;
	add.rn.f32 	%f195, %f187, %f194;
	mov.f32 	%f196, 0f40000000;
	mul.rn.f32 	%f197, %f195, %f196;
	cvt.rni.f32.f32 	%f198, %f197;
	sub.f32 	%f199, %f197, %f198;
	neg.f32 	%f200, %f197;
	fma.rn.f32 	%f201, %f195, 0f40000000, %f200;
	neg.f32 	%f202, %f187;
	add.rn.f32 	%f203, %f195, %f202;
	neg.f32 	%f204, %f203;
	add.rn.f32 	%f205, %f194, %f204;
	fma.rn.f32 	%f206, %f205, 0f40000000, %f201;
	add.f32 	%f207, %f199, %f206;
	setp.gt.f32 	%p24, %f198, 0f00000000;
	selp.b32 	%r113, 0, -2097152000, %p24;
	setp.neu.f32 	%p25, %f24, 0f00000000;
	setp.neu.f32 	%p26, %f25, 0f7F800000;
	setp.lt.f32 	%p27, %f197, 0f00000000;
	selp.f32 	%f208, 0f00000000, 0f7F800000, %p27;
	abs.f32 	%f209, %f197;
	setp.gt.f32 	%p28, %f209, 0f43180000;
	cvt.rzi.s32.f32 	%r114, %f198;
	shl.b32 	%r115, %r114, 23;
	sub.s32 	%r116, %r115, %r113;
	mov.b32 	%f210, %r116;
	add.s32 	%r117, %r113, 2130706432;
	mov.b32 	%f211, %r117;
	fma.rn.f32 	%f212, %f207, 0f391FCB8E, 0f3AAF85ED;
	fma.rn.f32 	%f213, %f212, %f207, 0f3C1D9856;
	fma.rn.f32 	%f214, %f213, %f207, 0f3D6357BB;
	fma.rn.f32 	%f215, %f214, %f207, 0f3E75FDEC;
	fma.rn.f32 	%f216, %f215, %f207, 0f3F317218;
	fma.rn.f32 	%f217, %f216, %f207, 0f3F800000;
	mul.f32 	%f218, %f217, %f211;
	mul.f32 	%f219, %f218, %f210;
	selp.f32 	%f295, %f208, %f219, %p28;
	and.pred  	%p29, %p25, %p26;
	@%p29 bra 	$L__BB0_26;
	add.f32 	%f220, %f24, %f24;
	mov.b32 	%r118, %f220;
	and.b32  	%r119, %r118, 2147483647;
	mov.b32 	%f295, %r119;
	bra.uni 	$L__BB0_26;
$L__BB0_25:
	mov.f32 	%f221, 0f40000000;
	add.rn.f32 	%f295, %f24, %f221;
$L__BB0_26:
	add.f32 	%f296, %f23, %f295;
	add.s32 	%r157, %r157, 2;
	add.s32 	%r156, %r156, %r69;
	add.s32 	%r155, %r155, %r69;
	setp.ne.s32 	%p30, %r157, 0;
	@%p30 bra 	$L__BB0_16;
$L__BB0_27:
	and.b32  	%r120, %r77, 1;
	setp.eq.b32 	%p31, %r120, 1;
	not.pred 	%p32, %p31;
	@%p32 bra 	$L__BB0_34;
	mad.lo.s32 	%r121, %r158, %r77, %r1;
	mul.wide.u32 	%rd70, %r121, 4;
	add.s64 	%rd71, %rd2, %rd70;
	ld.global.f32 	%f223, [%rd71];
	sub.f32 	%f33, %f223, %f15;
	abs.f32 	%f34, %f33;
	setp.eq.f32 	%p33, %f33, 0f3F800000;
	mov.f32 	%f298, 0f3F800000;
	@%p33 bra 	$L__BB0_33;
	setp.nan.f32 	%p34, %f34, %f34;
	@%p34 bra 	$L__BB0_32;
	setp.lt.f32 	%p35, %f34, 0f00800000;
	mul.f32 	%f224, %f34, 0f4B800000;
	selp.f32 	%f225, %f224, %f34, %p35;
	mov.b32 	%r122, %f225;
	add.s32 	%r123, %r122, -1060439283;
	and.b32  	%r124, %r123, -8388608;
	sub.s32 	%r125, %r122, %r124;
	mov.b32 	%f226, %r125;
	cvt.rn.f32.s32 	%f227, %r124;
	selp.f32 	%f228, 0fC1C00000, 0f00000000, %p35;
	fma.rn.f32 	%f229, %f227, 0f34000000, %f228;
	add.f32 	%f230, %f226, 0fBF800000;
	add.f32 	%f231, %f226, 0f3F800000;
	rcp.approx.ftz.f32 	%f232, %f231;
	add.f32 	%f233, %f230, %f230;
	mul.f32 	%f234, %f233, %f232;
	mul.f32 	%f235, %f234, %f234;
	neg.f32 	%f236, %f234;
	sub.f32 	%f237, %f230, %f234;
	add.f32 	%f238, %f237, %f237;
	fma.rn.f32 	%f239, %f236, %f230, %f238;
	mul.rn.f32 	%f240, %f232, %f239;
	fma.rn.f32 	%f241, %f235, 0f3A2C32E4, 0f3B52E7DB;
	fma.rn.f32 	%f242, %f241, %f235, 0f3C93BB73;
	fma.rn.f32 	%f243, %f242, %f235, 0f3DF6384F;
	mul.rn.f32 	%f244, %f243, %f235;
	fma.rn.f32 	%f245, %f234, 0f3FB8AA3B, %f229;
	mul.f32 	%f246, %f244, 0f40400000;
	sub.f32 	%f247, %f229, %f245;
	fma.rn.f32 	%f248, %f234, 0f3FB8AA3B, %f247;
	fma.rn.f32 	%f249, %f240, 0f3FB8AA3B, %f248;
	fma.rn.f32 	%f250, %f234, 0f32A55E34, %f249;
	fma.rn.f32 	%f251, %f246, %f240, %f250;
	fma.rn.f32 	%f252, %f244, %f234, %f251;
	add.rn.f32 	%f253, %f245, %f252;
	mov.f32 	%f254, 0f40000000;
	mul.rn.f32 	%f255, %f253, %f254;
	cvt.rni.f32.f32 	%f256, %f255;
	sub.f32 	%f257, %f255, %f256;
	neg.f32 	%f258, %f255;
	fma.rn.f32 	%f259, %f253, 0f40000000, %f258;
	neg.f32 	%f260, %f245;
	add.rn.f32 	%f261, %f253, %f260;
	neg.f32 	%f262, %f261;
	add.rn.f32 	%f263, %f252, %f262;
	fma.rn.f32 	%f264, %f263, 0f40000000, %f259;
	add.f32 	%f265, %f257, %f264;
	setp.gt.f32 	%p36, %f256, 0f00000000;
	selp.b32 	%r126, 0, -2097152000, %p36;
	setp.neu.f32 	%p37, %f33, 0f00000000;
	setp.neu.f32 	%p38, %f34, 0f7F800000;
	setp.lt.f32 	%p39, %f255, 0f00000000;
	selp.f32 	%f266, 0f00000000, 0f7F800000, %p39;
	abs.f32 	%f267, %f255;
	setp.gt.f32 	%p40, %f267, 0f43180000;
	cvt.rzi.s32.f32 	%r127, %f256;
	shl.b32 	%r128, %r127, 23;
	sub.s32 	%r129, %r128, %r126;
	mov.b32 	%f268, %r129;
	add.s32 	%r130, %r126, 2130706432;
	mov.b32 	%f269, %r130;
	fma.rn.f32 	%f270, %f265, 0f391FCB8E, 0f3AAF85ED;
	fma.rn.f32 	%f271, %f270, %f265, 0f3C1D9856;
	fma.rn.f32 	%f272, %f271, %f265, 0f3D6357BB;
	fma.rn.f32 	%f273, %f272, %f265, 0f3E75FDEC;
	fma.rn.f32 	%f274, %f273, %f265, 0f3F317218;
	fma.rn.f32 	%f275, %f274, %f265, 0f3F800000;
	mul.f32 	%f276, %f275, %f269;
	mul.f32 	%f277, %f276, %f268;
	selp.f32 	%f298, %f266, %f277, %p40;
	and.pred  	%p41, %p37, %p38;
	@%p41 bra 	$L__BB0_33;
	add.f32 	%f278, %f33, %f33;
	mov.b32 	%r131, %f278;
	and.b32  	%r132, %r131, 2147483647;
	mov.b32 	%f298, %r132;
	bra.uni 	$L__BB0_33;
$L__BB0_32:
	mov.f32 	%f279, 0f40000000;
	add.rn.f32 	%f298, %f33, %f279;
$L__BB0_33:
	add.f32 	%f296, %f296, %f298;
$L__BB0_34:
	div.rn.f32 	%f280, %f296, %f14;
	sqrt.rn.f32 	%f41, %f280;
	setp.neu.f32 	%p42, %f41, 0f00000000;
	@%p42 bra 	$L__BB0_36;
	mul.wide.s32 	%rd75, %r2, 4;
	add.s64 	%rd76, %rd1, %rd75;
	mov.b32 	%r133, 0;
	st.global.u32 	[%rd76], %r133;
	bra.uni 	$L__BB0_37;
$L__BB0_36:
	mul.wide.s32 	%rd72, %r2, 4;
	add.s64 	%rd73, %rd2, %rd72;
	ld.global.f32 	%f281, [%rd73];
	sub.f32 	%f282, %f281, %f15;
	div.rn.f32 	%f283, %f282, %f41;
	add.s64 	%rd74, %rd1, %rd72;
	st.global.f32 	[%rd74], %f283;
$L__BB0_37:
	ret;

}


// ===== COMPILED SASS (sm_100) =====

	.target	sm_100

	.elftype	@"ET_EXEC"


//--------------------- .note.nv.tkinfo           --------------------------
	.section	.note.nv.tkinfo,"",@"SHT_NOTE"
	.sectionflags	@"SHF_NOTE_NV_TKINFO"
	.tkinfo
        /*0018*/ 	.word	0x00000002
        /*0030*/ 	.string	""
        /*0030*/ 	.string	"ptxas"
        /*0030*/ 	.string	"Cuda compilation tools, release 13.0, V13.0.88"
        /*0030*/ 	.string	"Build cuda_13.0.r13.0/compiler.36424714_0"
        /*0030*/ 	.string	"-arch sm_100 -m 64 "



//--------------------- .note.nv.cuinfo           --------------------------
	.section	.note.nv.cuinfo,"",@"SHT_NOTE"
	.sectionflags	@"SHF_NOTE_NV_CUINFO"
        /*0018*/ 	.short	0x0002
        /*001a*/ 	.short	0x0064
        /*001c*/ 	.short	0x0082
	.zero		2


//--------------------- .nv.info                  --------------------------
	.section	.nv.info,"",@"SHT_CUDA_INFO"
	.align	4


	//----- nvinfo : EIATTR_REGCOUNT
	.align		4
        /*0000*/ 	.byte	0x04, 0x2f
        /*0002*/ 	.short	(.L_1 - .L_0)
	.align		4
.L_0:
        /*0004*/ 	.word	index@(_Z10MatrixNormPfS_i)
        /*0008*/ 	.word	0x00000020


	//----- nvinfo : EIATTR_FRAME_SIZE
	.align		4
.L_1:
        /*000c*/ 	.byte	0x04, 0x11
        /*000e*/ 	.short	(.L_3 - .L_2)
	.align		4
.L_2:
        /*0010*/ 	.word	index@($__internal_1_$__cuda_sm3x_div_rn_noftz_f32_slowpath)
        /*0014*/ 	.word	0x00000000


	//----- nvinfo : EIATTR_FRAME_SIZE
	.align		4
.L_3:
        /*0018*/ 	.byte	0x04, 0x11
        /*001a*/ 	.short	(.L_5 - .L_4)
	.align		4
.L_4:
        /*001c*/ 	.word	index@($__internal_0_$__cuda_sm20_sqrt_rn_f32_slowpath)
        /*0020*/ 	.word	0x00000000


	//----- nvinfo : EIATTR_FRAME_SIZE
	.align		4
.L_5:
        /*0024*/ 	.byte	0x04, 0x11
        /*0026*/ 	.short	(.L_7 - .L_6)
	.align		4
.L_6:
        /*0028*/ 	.word	index@(_Z10MatrixNormPfS_i)
        /*002c*/ 	.word	0x00000000


	//----- nvinfo : EIATTR_MIN_STACK_SIZE
	.align		4
.L_7:
        /*0030*/ 	.byte	0x04, 0x12
        /*0032*/ 	.short	(.L_9 - .L_8)
	.align		4
.L_8:
        /*0034*/ 	.word	index@(_Z10MatrixNormPfS_i)
        /*0038*/ 	.word	0x00000000
.L_9:


//--------------------- .nv.compat                --------------------------
	.section	.nv.compat,"",@"SHT_CUDA_COMPAT_INFO"
	.align	4
        /*0000*/ 	.byte	0x02, 0x09, 0x00, 0x00, 0x02, 0x02, 0x01, 0x00, 0x02, 0x05, 0x05, 0x00, 0x03, 0x07, 0x01, 0x01
        /*0010*/ 	.byte	0x02, 0x03, 0x00, 0x00, 0x02, 0x06, 0x01, 0x00, 0x04, 0x0b, 0x08, 0x00, 0x01, 0x00, 0x00, 0x00
        /*0020*/ 	.byte	0x00, 0x00, 0x00, 0x00


//--------------------- .nv.info._Z10MatrixNormPfS_i --------------------------
	.section	.nv.info._Z10MatrixNormPfS_i,"",@"SHT_CUDA_INFO"
	.sectionflags	@""
	.align	4


	//----- nvinfo : EIATTR_CUDA_API_VERSION
	.align		4
        /*0000*/ 	.byte	0x04, 0x37
        /*0002*/ 	.short	(.L_11 - .L_10)
.L_10:
        /*0004*/ 	.word	0x00000082


	//----- nvinfo : EIATTR_KPARAM_INFO
	.align		4
.L_11:
        /*0008*/ 	.byte	0x04, 0x17
        /*000a*/ 	.short	(.L_13 - .L_12)
.L_12:
        /*000c*/ 	.word	0x00000000
        /*0010*/ 	.short	0x0002
        /*0012*/ 	.short	0x0010
        /*0014*/ 	.byte	0x00, 0xf0, 0x11, 0x00


	//----- nvinfo : EIATTR_KPARAM_INFO
	.align		4
.L_13:
        /*0018*/ 	.byte	0x04, 0x17
        /*001a*/ 	.short	(.L_15 - .L_14)
.L_14:
        /*001c*/ 	.word	0x00000000
        /*0020*/ 	.short	0x0001
        /*0022*/ 	.short	0x0008
        /*0024*/ 	.byte	0x00, 0xf5, 0x21, 0x00


	//----- nvinfo : EIATTR_KPARAM_INFO
	.align		4
.L_15:
        /*0028*/ 	.byte	0x04, 0x17
        /*002a*/ 	.short	(.L_17 - .L_16)
.L_16:
        /*002c*/ 	.word	0x00000000
        /*0030*/ 	.short	0x0000
        /*0032*/ 	.short	0x0000
        /*0034*/ 	.byte	0x00, 0xf5, 0x21, 0x00


	//----- nvinfo : EIATTR_SPARSE_MMA_MASK
	.align		4
.L_17:
        /*0038*/ 	.byte	0x03, 0x50
        /*003a*/ 	.short	0x0000


	//----- nvinfo : EIATTR_MAXREG_COUNT
	.align		4
        /*003c*/ 	.byte	0x03, 0x1b
        /*003e*/ 	.short	0x00ff


	//----- nvinfo : EIATTR_MERCURY_ISA_VERSION
	.align		4
        /*0040*/ 	.byte	0x03, 0x5f
        /*0042*/ 	.short	0x0101


	//----- nvinfo : EIATTR_VRC_CTA_INIT_COUNT
	.align		4
        /*0044*/ 	.byte	0x02, 0x4a
	.zero		1
	.zero		1


	//----- nvinfo : EIATTR_EXIT_INSTR_OFFSETS
	.align		4
        /*0048*/ 	.byte	0x04, 0x1c
        /*004a*/ 	.short	(.L_19 - .L_18)


	//   ....[0]....
.L_18:
        /*004c*/ 	.word	0x00001da0


	//   ....[1]....
        /*0050*/ 	.word	0x00001f00


	//----- nvinfo : EIATTR_CRS_STACK_SIZE
	.align		4
.L_19:
        /*0054*/ 	.byte	0x04, 0x1e
        /*0056*/ 	.short	(.L_21 - .L_20)
.L_20:
        /*0058*/ 	.word	0x00000000


	//----- nvinfo : EIATTR_CBANK_PARAM_SIZE
	.align		4
.L_21:
        /*005c*/ 	.byte	0x03, 0x19
        /*005e*/ 	.short	0x0014


	//----- nvinfo : EIATTR_PARAM_CBANK
	.align		4
        /*0060*/ 	.byte	0x04, 0x0a
        /*0062*/ 	.short	(.L_23 - .L_22)
	.align		4
.L_22:
        /*0064*/ 	.word	index@(.nv.constant0._Z10MatrixNormPfS_i)
        /*0068*/ 	.short	0x0380
        /*006a*/ 	.short	0x0014


	//----- nvinfo : EIATTR_SW_WAR
	.align		4
.L_23:
        /*006c*/ 	.byte	0x04, 0x36
        /*006e*/ 	.short	(.L_25 - .L_24)
.L_24:
        /*0070*/ 	.word	0x00000008
.L_25:


//--------------------- .nv.callgraph             --------------------------
	.section	.nv.callgraph,"",@"SHT_CUDA_CALLGRAPH"
	.align	4
	.sectionentsize	8
	.align		4
        /*0000*/ 	.word	0x00000000
	.align		4
        /*0004*/ 	.word	0xffffffff
	.align		4
        /*0008*/ 	.word	0x00000000
	.align		4
        /*000c*/ 	.word	0xfffffffe
	.align		4
        /*0010*/ 	.word	0x00000000
	.align		4
        /*0014*/ 	.word	0xfffffffd
	.align		4
        /*0018*/ 	.word	0x00000000
	.align		4
        /*001c*/ 	.word	0xfffffffc


//--------------------- .text._Z10MatrixNormPfS_i --------------------------
	.section	.text._Z10MatrixNormPfS_i,"ax",@progbits
	.align	128
        .global         _Z10MatrixNormPfS_i
        .type           _Z10MatrixNormPfS_i,@function
        .size           _Z10MatrixNormPfS_i,(.L_x_39 - _Z10MatrixNormPfS_i)
        .other          _Z10MatrixNormPfS_i,@"STO_CUDA_ENTRY STV_DEFAULT"
_Z10MatrixNormPfS_i:
.text._Z10MatrixNormPfS_i:
[----:B------:R-:W-:Y:S08]  /*0000*/  LDC R1, c[0x0][0x37c] ;  /* 0x0000df00ff017b82 */ /* 0x000ff00000000800 */
[----:B------:R-:W0:Y:S01]  /*0010*/  LDC R3, c[0x0][0x390] ;  /* 0x0000e400ff037b82 */ /* 0x000e220000000800 */
[----:B------:R-:W1:Y:S01]  /*0020*/  S2R R0, SR_CTAID.X ;  /* 0x0000000000007919 */ /* 0x000e620000002500 */
[----:B------:R-:W2:Y:S01]  /*0030*/  LDCU.64 UR4, c[0x0][0x358] ;  /* 0x00006b00ff0477ac */ /* 0x000ea20008000a00 */
[----:B------:R-:W-:Y:S01]  /*0040*/  HFMA2 R29, -RZ, RZ, 0, 0 ;  /* 0x00000000ff1d7431 */ /* 0x000fe200000001ff */
[----:B------:R-:W1:Y:S01]  /*0050*/  S2R R4, SR_TID.X ;  /* 0x0000000000047919 */ /* 0x000e620000002100 */
[----:B0-----:R-:W-:Y:S01]  /*0060*/  ISETP.GE.AND P1, PT, R3, 0x1, PT ;  /* 0x000000010300780c */ /* 0x001fe20003f26270 */
[----:B-1----:R-:W-:-:S12]  /*0070*/  IMAD R4, R4, R3, R0 ;  /* 0x0000000304047224 */ /* 0x002fd800078e0200 */
[----:B--2---:R-:W-:Y:S05]  /*0080*/  @!P1 BRA `(.L_x_0) ;  /* 0x00000008009c9947 */ /* 0x004fea0003800000 */
[C---:B------:R-:W-:Y:S02]  /*0090*/  IADD3 R2, PT, PT, R3.reuse, -0x1, RZ ;  /* 0xffffffff03027810 */ /* 0x040fe40007ffe0ff */
[----:B------:R-:W-:Y:S02]  /*00a0*/  LOP3.LUT R5, R3, 0xf, RZ, 0xc0, !PT ;  /* 0x0000000f03057812 */ /* 0x000fe400078ec0ff */
[----:B------:R-:W-:Y:S02]  /*00b0*/  ISETP.GE.U32.AND P0, PT, R2, 0xf, PT ;  /* 0x0000000f0200780c */ /* 0x000fe40003f06070 */
[----:B------:R-:W-:Y:S02]  /*00c0*/  ISETP.NE.AND P2, PT, R5, RZ, PT ;  /* 0x000000ff0500720c */ /* 0x000fe40003f45270 */
[----:B------:R-:W-:Y:S02]  /*00d0*/  MOV R29, RZ ;  /* 0x000000ff001d7202 */ /* 0x000fe40000000f00 */
[----:B------:R-:W-:-:S07]  /*00e0*/  MOV R6, RZ ;  /* 0x000000ff00067202 */ /* 0x000fce0000000f00 */
[----:B------:R-:W-:Y:S05]  /*00f0*/  @!P0 BRA `(.L_x_1) ;  /* 0x00000004005c8947 */ /* 0x000fea0003800000 */
[C---:B------:R-:W-:Y:S01]  /*0100*/  LOP3.LUT R6, R3.reuse, 0x7ffffff0, RZ, 0xc0, !PT ;  /* 0x7ffffff003067812 */ /* 0x040fe200078ec0ff */
[C-C-:B------:R-:W-:Y:S01]  /*0110*/  IMAD R10, R3.reuse, 0x3, R0.reuse ;  /* 0x00000003030a7824 */ /* 0x140fe200078e0200 */
[----:B------:R-:W-:Y:S01]  /*0120*/  IADD3 R2, PT, PT, R0, R3, RZ ;  /* 0x0000000300027210 */ /* 0x000fe20007ffe0ff */
[C-C-:B------:R-:W-:Y:S01]  /*0130*/  IMAD R14, R3.reuse, 0x5, R0.reuse ;  /* 0x00000005030e7824 */ /* 0x140fe200078e0200 */
[CC--:B------:R-:W-:Y:S01]  /*0140*/  LEA R8, R3.reuse, R0.reuse, 0x1 ;  /* 0x0000000003087211 */ /* 0x0c0fe200078e08ff */
[C-C-:B------:R-:W-:Y:S01]  /*0150*/  IMAD R16, R3.reuse, 0x6, R0.reuse ;  /* 0x0000000603107824 */ /* 0x140fe200078e0200 */
[CC--:B------:R-:W-:Y:S01]  /*0160*/  LEA R12, R3.reuse, R0.reuse, 0x2 ;  /* 0x00000000030c7211 */ /* 0x0c0fe200078e10ff */
[C-C-:B------:R-:W-:Y:S01]  /*0170*/  IMAD R18, R3.reuse, 0x7, R0.reuse ;  /* 0x0000000703127824 */ /* 0x140fe200078e0200 */
[CC--:B------:R-:W-:Y:S01]  /*0180*/  LEA R7, R3.reuse, R0.reuse, 0x3 ;  /* 0x0000000003077211 */ /* 0x0c0fe200078e18ff */
[C-C-:B------:R-:W-:Y:S01]  /*0190*/  IMAD R9, R3.reuse, 0x9, R0.reuse ;  /* 0x0000000903097824 */ /* 0x140fe200078e0200 */
[----:B------:R-:W-:Y:S01]  /*01a0*/  MOV R29, RZ ;  /* 0x000000ff001d7202 */ /* 0x000fe20000000f00 */
[C-C-:B------:R-:W-:Y:S01]  /*01b0*/  IMAD R11, R3.reuse, 0xa, R0.reuse ;  /* 0x0000000a030b7824 */ /* 0x140fe200078e0200 */
[----:B------:R-:W-:Y:S01]  /*01c0*/  MOV R28, R0 ;  /* 0x00000000001c7202 */ /* 0x000fe20000000f00 */
[C-C-:B------:R-:W-:Y:S01]  /*01d0*/  IMAD R13, R3.reuse, 0xb, R0.reuse ;  /* 0x0000000b030d7824 */ /* 0x140fe200078e0200 */
[----:B------:R-:W-:Y:S01]  /*01e0*/  IADD3 R27, PT, PT, -R6, RZ, RZ ;  /* 0x000000ff061b7210 */ /* 0x000fe20007ffe1ff */
[----:B------:R-:W-:-:S02]  /*01f0*/  IMAD R15, R3, 0xc, R0 ;  /* 0x0000000c030f7824 */ /* 0x000fc400078e0200 */
[C-C-:B------:R-:W-:Y:S02]  /*0200*/  IMAD R17, R3.reuse, 0xd, R0.reuse ;  /* 0x0000000d03117824 */ /* 0x140fe400078e0200 */
[C-C-:B------:R-:W-:Y:S02]  /*0210*/  IMAD R19, R3.reuse, 0xe, R0.reuse ;  /* 0x0000000e03137824 */ /* 0x140fe400078e0200 */
[----:B------:R-:W-:-:S07]  /*0220*/  IMAD R26, R3, 0xf, R0 ;  /* 0x0000000f031a7824 */ /* 0x000fce00078e0200 */
.L_x_2:
[----:B------:R-:W0:Y:S02]  /*0230*/  LDC.64 R20, c[0x0][0x380] ;  /* 0x0000e000ff147b82 */ /* 0x000e240000000a00 */
[----:B0-----:R-:W-:-:S06]  /*0240*/  IMAD.WIDE.U32 R22, R28, 0x4, R20 ;  /* 0x000000041c167825 */ /* 0x001fcc00078e0014 */
[----:B------:R-:W2:Y:S02]  /*0250*/  LDG.E R22, desc[UR4][R22.64] ;  /* 0x0000000416167981 */ /* 0x000ea4000c1e1900 */
[----:B--2---:R-:W-:Y:S01]  /*0260*/  FADD R29, R22, R29 ;  /* 0x0000001d161d7221 */ /* 0x004fe20000000000 */
[----:B------:R-:W-:-:S05]  /*0270*/  IMAD.WIDE.U32 R22, R2, 0x4, R20 ;  /* 0x0000000402167825 */ /* 0x000fca00078e0014 */
[----:B------:R-:W2:Y:S02]  /*0280*/  LDG.E R24, desc[UR4][R22.64] ;  /* 0x0000000416187981 */ /* 0x000ea4000c1e1900 */
[----:B--2---:R-:W-:Y:S01]  /*0290*/  FADD R29, R29, R24 ;  /* 0x000000181d1d7221 */ /* 0x004fe20000000000 */
[----:B------:R-:W-:-:S06]  /*02a0*/  IMAD.WIDE.U32 R24, R8, 0x4, R20 ;  /* 0x0000000408187825 */ /* 0x000fcc00078e0014 */
[----:B------:R-:W2:Y:S01]  /*02b0*/  LDG.E R24, desc[UR4][R24.64] ;  /* 0x0000000418187981 */ /* 0x000ea2000c1e1900 */
[----:B------:R-:W-:-:S06]  /*02c0*/  IMAD.WIDE.U32 R22, R12, 0x4, R20 ;  /* 0x000000040c167825 */ /* 0x000fcc00078e0014 */
[----:B------:R-:W3:Y:S01]  /*02d0*/  LDG.E R22, desc[UR4][R22.64] ;  /* 0x0000000416167981 */ /* 0x000ee2000c1e1900 */
[----:B--2---:R-:W-:Y:S01]  /*02e0*/  FADD R29, R29, R24 ;  /* 0x000000181d1d7221 */ /* 0x004fe20000000000 */
[----:B------:R-:W-:-:S06]  /*02f0*/  IMAD.WIDE.U32 R24, R10, 0x4, R20 ;  /* 0x000000040a187825 */ /* 0x000fcc00078e0014 */
[----:B------:R-:W2:Y:S02]  /*0300*/  LDG.E R24, desc[UR4][R24.64] ;  /* 0x0000000418187981 */ /* 0x000ea4000c1e1900 */
[----:B--2---:R-:W-:-:S04]  /*0310*/  FADD R29, R29, R24 ;  /* 0x000000181d1d7221 */ /* 0x004fc80000000000 */
[----:B---3--:R-:W-:Y:S01]  /*0320*/  FADD R29, R29, R22 ;  /* 0x000000161d1d7221 */ /* 0x008fe20000000000 */
[----:B------:R-:W-:-:S04]  /*0330*/  IMAD.WIDE.U32 R22, R14, 0x4, R20 ;  /* 0x000000040e167825 */ /* 0x000fc800078e0014 */
[----:B------:R-:W-:Y:S02]  /*0340*/  IMAD.WIDE.U32 R24, R16, 0x4, R20 ;  /* 0x0000000410187825 */ /* 0x000fe400078e0014 */
[----:B------:R-:W2:Y:S04]  /*0350*/  LDG.E R22, desc[UR4][R22.64] ;  /* 0x0000000416167981 */ /* 0x000ea8000c1e1900 */
[----:B------:R-:W3:Y:S01]  /*0360*/  LDG.E R24, desc[UR4][R24.64] ;  /* 0x0000000418187981 */ /* 0x000ee2000c1e1900 */
        /* <DEDUP_REMOVED lines=21> */
[--C-:B------:R-:W-:Y:S02]  /*04c0*/  IMAD.WIDE.U32 R24, R19, 0x4, R20.reuse ;  /* 0x0000000413187825 */ /* 0x100fe400078e0014 */
[----:B------:R-:W2:Y:S02]  /*04d0*/  LDG.E R22, desc[UR4][R22.64] ;  /* 0x0000000416167981 */ /* 0x000ea4000c1e1900 */
[----:B------:R-:W-:Y:S02]  /*04e0*/  IMAD.WIDE.U32 R20, R26, 0x4, R20 ;  /* 0x000000041a147825 */ /* 0x000fe400078e0014 */
[----:B------:R-:W3:Y:S04]  /*04f0*/  LDG.E R24, desc[UR4][R24.64] ;  /* 0x0000000418187981 */ /* 0x000ee8000c1e1900 */
[----:B------:R-:W4:Y:S01]  /*0500*/  LDG.E R20, desc[UR4][R20.64] ;  /* 0x0000000414147981 */ /* 0x000f22000c1e1900 */
[----:B------:R-:W-:-:S04]  /*0510*/  IADD3 R27, PT, PT, R27, 0x10, RZ ;  /* 0x000000101b1b7810 */ /* 0x000fc80007ffe0ff */
[----:B------:R-:W-:Y:S02]  /*0520*/  ISETP.NE.AND P0, PT, R27, RZ, PT ;  /* 0x000000ff1b00720c */ /* 0x000fe40003f05270 */
[C---:B------:R-:W-:Y:S02]  /*0530*/  LEA R28, R3.reuse, R28, 0x4 ;  /* 0x0000001c031c7211 */ /* 0x040fe400078e20ff */
[C---:B------:R-:W-:Y:S02]  /*0540*/  LEA R2, R3.reuse, R2, 0x4 ;  /* 0x0000000203027211 */ /* 0x040fe400078e20ff */
[C---:B------:R-:W-:Y:S02]  /*0550*/  LEA R8, R3.reuse, R8, 0x4 ;  /* 0x0000000803087211 */ /* 0x040fe400078e20ff */
[C---:B------:R-:W-:Y:S02]  /*0560*/  LEA R10, R3.reuse, R10, 0x4 ;  /* 0x0000000a030a7211 */ /* 0x040fe400078e20ff */
[----:B------:R-:W-:-:S02]  /*0570*/  LEA R12, R3, R12, 0x4 ;  /* 0x0000000c030c7211 */ /* 0x000fc400078e20ff */
[C---:B------:R-:W-:Y:S02]  /*0580*/  LEA R14, R3.reuse, R14, 0x4 ;  /* 0x0000000e030e7211 */ /* 0x040fe400078e20ff */
        /* <DEDUP_REMOVED lines=9> */
[----:B------:R-:W-:Y:S01]  /*0620*/  LEA R26, R3, R26, 0x4 ;  /* 0x0000001a031a7211 */ /* 0x000fe200078e20ff */
[----:B--2---:R-:W-:-:S04]  /*0630*/  FADD R29, R29, R22 ;  /* 0x000000161d1d7221 */ /* 0x004fc80000000000 */
[----:B---3--:R-:W-:-:S04]  /*0640*/  FADD R29, R29, R24 ;  /* 0x000000181d1d7221 */ /* 0x008fc80000000000 */
[----:B----4-:R-:W-:Y:S01]  /*0650*/  FADD R29, R29, R20 ;  /* 0x000000141d1d7221 */ /* 0x010fe20000000000 */
[----:B------:R-:W-:Y:S06]  /*0660*/  @P0 BRA `(.L_x_2) ;  /* 0xfffffff800f00947 */ /* 0x000fec000383ffff */
.L_x_1:
[----:B------:R-:W-:Y:S05]  /*0670*/  @!P2 BRA `(.L_x_0) ;  /* 0x000000040020a947 */ /* 0x000fea0003800000 */
[----:B------:R-:W-:Y:S02]  /*0680*/  ISETP.GE.U32.AND P0, PT, R5, 0x8, PT ;  /* 0x000000080500780c */ /* 0x000fe40003f06070 */
[----:B------:R-:W-:-:S04]  /*0690*/  LOP3.LUT R18, R3, 0x7, RZ, 0xc0, !PT ;  /* 0x0000000703127812 */ /* 0x000fc800078ec0ff */
[----:B------:R-:W-:-:S07]  /*06a0*/  ISETP.NE.AND P2, PT, R18, RZ, PT ;  /* 0x000000ff1200720c */ /* 0x000fce0003f45270 */
[----:B------:R-:W-:Y:S06]  /*06b0*/  @!P0 BRA `(.L_x_3) ;  /* 0x0000000000888947 */ /* 0x000fec0003800000 */
[----:B------:R-:W0:Y:S01]  /*06c0*/  LDC.64 R8, c[0x0][0x380] ;  /* 0x0000e000ff087b82 */ /* 0x000e220000000a00 */
[----:B------:R-:W-:-:S05]  /*06d0*/  IMAD R10, R6, R3, R0 ;  /* 0x00000003060a7224 */ /* 0x000fca00078e0200 */
[----:B------:R-:W-:-:S04]  /*06e0*/  IADD3 R12, PT, PT, R10, R3, RZ ;  /* 0x000000030a0c7210 */ /* 0x000fc80007ffe0ff */
[----:B------:R-:W-:-:S04]  /*06f0*/  IADD3 R20, PT, PT, R12, R3, RZ ;  /* 0x000000030c147210 */ /* 0x000fc80007ffe0ff */
[----:B------:R-:W-:Y:S01]  /*0700*/  IADD3 R14, PT, PT, R20, R3, RZ ;  /* 0x00000003140e7210 */ /* 0x000fe20007ffe0ff */
[----:B0-----:R-:W-:-:S04]  /*0710*/  IMAD.WIDE.U32 R10, R10, 0x4, R8 ;  /* 0x000000040a0a7825 */ /* 0x001fc800078e0008 */
[--C-:B------:R-:W-:Y:S01]  /*0720*/  IMAD.WIDE.U32 R12, R12, 0x4, R8.reuse ;  /* 0x000000040c0c7825 */ /* 0x100fe200078e0008 */
[----:B------:R0:W2:Y:S01]  /*0730*/  LDG.E R2, desc[UR4][R10.64] ;  /* 0x000000040a027981 */ /* 0x0000a2000c1e1900 */
[-C--:B------:R-:W-:Y:S02]  /*0740*/  IADD3 R16, PT, PT, R14, R3.reuse, RZ ;  /* 0x000000030e107210 */ /* 0x080fe40007ffe0ff */
[--C-:B------:R-:W-:Y:S01]  /*0750*/  IMAD.WIDE.U32 R20, R20, 0x4, R8.reuse ;  /* 0x0000000414147825 */ /* 0x100fe200078e0008 */
[----:B------:R1:W3:Y:S03]  /*0760*/  LDG.E R5, desc[UR4][R12.64] ;  /* 0x000000040c057981 */ /* 0x0002e6000c1e1900 */
[----:B------:R-:W-:Y:S01]  /*0770*/  IMAD.WIDE.U32 R14, R14, 0x4, R8 ;  /* 0x000000040e0e7825 */ /* 0x000fe200078e0008 */
[----:B------:R-:W4:Y:S01]  /*0780*/  LDG.E R7, desc[UR4][R20.64] ;  /* 0x0000000414077981 */ /* 0x000f22000c1e1900 */
[----:B------:R-:W-:-:S02]  /*0790*/  IADD3 R19, PT, PT, R16, R3, RZ ;  /* 0x0000000310137210 */ /* 0x000fc40007ffe0ff */
[--C-:B------:R-:W-:Y:S02]  /*07a0*/  IMAD.WIDE.U32 R16, R16, 0x4, R8.reuse ;  /* 0x0000000410107825 */ /* 0x100fe400078e0008 */
[----:B------:R-:W5:Y:S01]  /*07b0*/  LDG.E R14, desc[UR4][R14.64] ;  /* 0x000000040e0e7981 */ /* 0x000f62000c1e1900 */
[CC--:B------:R-:W-:Y:S01]  /*07c0*/  IADD3 R22, PT, PT, R19.reuse, R3.reuse, RZ ;  /* 0x0000000313167210 */ /* 0x0c0fe20007ffe0ff */
[--C-:B0-----:R-:W-:Y:S02]  /*07d0*/  IMAD.WIDE.U32 R10, R19, 0x4, R8.reuse ;  /* 0x00000004130a7825 */ /* 0x101fe400078e0008 */
[----:B------:R-:W5:Y:S01]  /*07e0*/  LDG.E R16, desc[UR4][R16.64] ;  /* 0x0000000410107981 */ /* 0x000f62000c1e1900 */
[C---:B------:R-:W-:Y:S01]  /*07f0*/  IADD3 R19, PT, PT, R22.reuse, R3, RZ ;  /* 0x0000000316137210 */ /* 0x040fe20007ffe0ff */
[--C-:B-1----:R-:W-:Y:S02]  /*0800*/  IMAD.WIDE.U32 R12, R22, 0x4, R8.reuse ;  /* 0x00000004160c7825 */ /* 0x102fe400078e0008 */
[----:B------:R-:W5:Y:S02]  /*0810*/  LDG.E R10, desc[UR4][R10.64] ;  /* 0x000000040a0a7981 */ /* 0x000f64000c1e1900 */
[----:B------:R-:W-:-:S02]  /*0820*/  IMAD.WIDE.U32 R8, R19, 0x4, R8 ;  /* 0x0000000413087825 */ /* 0x000fc400078e0008 */
[----:B------:R-:W5:Y:S04]  /*0830*/  LDG.E R12, desc[UR4][R12.64] ;  /* 0x000000040c0c7981 */ /* 0x000f68000c1e1900 */
[----:B------:R-:W5:Y:S01]  /*0840*/  LDG.E R8, desc[UR4][R8.64] ;  /* 0x0000000408087981 */ /* 0x000f62000c1e1900 */
[----:B------:R-:W-:Y:S01]  /*0850*/  IADD3 R6, PT, PT, R6, 0x8, RZ ;  /* 0x0000000806067810 */ /* 0x000fe20007ffe0ff */
[----:B--2---:R-:W-:-:S04]  /*0860*/  FADD R2, R29, R2 ;  /* 0x000000021d027221 */ /* 0x004fc80000000000 */
[----:B---3--:R-:W-:-:S04]  /*0870*/  FADD R2, R2, R5 ;  /* 0x0000000502027221 */ /* 0x008fc80000000000 */
[----:B----4-:R-:W-:-:S04]  /*0880*/  FADD R7, R2, R7 ;  /* 0x0000000702077221 */ /* 0x010fc80000000000 */
[----:B-----5:R-:W-:-:S04]  /*0890*/  FADD R7, R7, R14 ;  /* 0x0000000e07077221 */ /* 0x020fc80000000000 */
[----:B------:R-:W-:-:S04]  /*08a0*/  FADD R7, R7, R16 ;  /* 0x0000001007077221 */ /* 0x000fc80000000000 */
[----:B------:R-:W-:-:S04]  /*08b0*/  FADD R7, R7, R10 ;  /* 0x0000000a07077221 */ /* 0x000fc80000000000 */
[----:B------:R-:W-:-:S04]  /*08c0*/  FADD R7, R7, R12 ;  /* 0x0000000c07077221 */ /* 0x000fc80000000000 */
[----:B------:R-:W-:-:S07]  /*08d0*/  FADD R29, R7, R8 ;  /* 0x00000008071d7221 */ /* 0x000fce0000000000 */
.L_x_3:
        /* <DEDUP_REMOVED lines=11> */
[--C-:B------:R-:W-:Y:S02]  /*0990*/  IMAD.WIDE.U32 R12, R12, 0x4, R8.reuse ;  /* 0x000000040c0c7825 */ /* 0x100fe400078e0008 */
[----:B------:R-:W2:Y:S02]  /*09a0*/  LDG.E R10, desc[UR4][R10.64] ;  /* 0x000000040a0a7981 */ /* 0x000ea4000c1e1900 */
[--C-:B------:R-:W-:Y:S02]  /*09b0*/  IMAD.WIDE.U32 R14, R14, 0x4, R8.reuse ;  /* 0x000000040e0e7825 */ /* 0x100fe400078e0008 */
[----:B------:R-:W3:Y:S02]  /*09c0*/  LDG.E R12, desc[UR4][R12.64] ;  /* 0x000000040c0c7981 */ /* 0x000ee4000c1e1900 */
[----:B------:R-:W-:Y:S02]  /*09d0*/  IMAD.WIDE.U32 R8, R5, 0x4, R8 ;  /* 0x0000000405087825 */ /* 0x000fe400078e0008 */
[----:B------:R-:W4:Y:S04]  /*09e0*/  LDG.E R14, desc[UR4][R14.64] ;  /* 0x000000040e0e7981 */ /* 0x000f28000c1e1900 */
[----:B------:R-:W5:Y:S01]  /*09f0*/  LDG.E R8, desc[UR4][R8.64] ;  /* 0x0000000408087981 */ /* 0x000f62000c1e1900 */
[----:B------:R-:W-:Y:S01]  /*0a00*/  IADD3 R6, PT, PT, R6, 0x4, RZ ;  /* 0x0000000406067810 */ /* 0x000fe20007ffe0ff */
[----:B--2---:R-:W-:-:S04]  /*0a10*/  FADD R29, R29, R10 ;  /* 0x0000000a1d1d7221 */ /* 0x004fc80000000000 */
[----:B---3--:R-:W-:-:S04]  /*0a20*/  FADD R29, R29, R12 ;  /* 0x0000000c1d1d7221 */ /* 0x008fc80000000000 */
[----:B----4-:R-:W-:-:S04]  /*0a30*/  FADD R29, R29, R14 ;  /* 0x0000000e1d1d7221 */ /* 0x010fc80000000000 */
[----:B-----5:R-:W-:-:S07]  /*0a40*/  FADD R29, R29, R8 ;  /* 0x000000081d1d7221 */ /* 0x020fce0000000000 */
.L_x_4:
[----:B------:R-:W-:Y:S05]  /*0a50*/  @!P2 BRA `(.L_x_0) ;  /* 0x000000000028a947 */ /* 0x000fea0003800000 */
[----:B------:R-:W0:Y:S01]  /*0a60*/  LDC.64 R8, c[0x0][0x380] ;  /* 0x0000e000ff087b82 */ /* 0x000e220000000a00 */
[----:B------:R-:W-:Y:S01]  /*0a70*/  IMAD R7, R6, R3, R0 ;  /* 0x0000000306077224 */ /* 0x000fe200078e0200 */
[----:B------:R-:W-:-:S03]  /*0a80*/  IADD3 R2, PT, PT, -R2, RZ, RZ ;  /* 0x000000ff02027210 */ /* 0x000fc60007ffe1ff */
[----:B0-----:R-:W-:-:S07]  /*0a90*/  IMAD.WIDE.U32 R6, R7, 0x4, R8 ;  /* 0x0000000407067825 */ /* 0x001fce00078e0008 */
.L_x_5:
[----:B------:R0:W2:Y:S01]  /*0aa0*/  LDG.E R8, desc[UR4][R6.64] ;  /* 0x0000000406087981 */ /* 0x0000a2000c1e1900 */
[----:B------:R-:W-:-:S04]  /*0ab0*/  IADD3 R2, PT, PT, R2, 0x1, RZ ;  /* 0x0000000102027810 */ /* 0x000fc80007ffe0ff */
[----:B------:R-:W-:Y:S01]  /*0ac0*/  ISETP.NE.AND P0, PT, R2, RZ, PT ;  /* 0x000000ff0200720c */ /* 0x000fe20003f05270 */
[----:B0-----:R-:W-:-:S04]  /*0ad0*/  IMAD.WIDE.U32 R6, R3, 0x4, R6 ;  /* 0x0000000403067825 */ /* 0x001fc800078e0006 */
[----:B--2---:R-:W-:-:S08]  /*0ae0*/  FADD R29, R8, R29 ;  /* 0x0000001d081d7221 */ /* 0x004fd00000000000 */
[----:B------:R-:W-:Y:S05]  /*0af0*/  @P0 BRA `(.L_x_5) ;  /* 0xfffffffc00e80947 */ /* 0x000fea000383ffff */
.L_x_0:
[----:B------:R-:W-:-:S04]  /*0b00*/  I2FP.F32.S32 R6, R3 ;  /* 0x0000000300067245 */ /* 0x000fc80000201400 */
[----:B------:R-:W0:Y:S08]  /*0b10*/  MUFU.RCP R3, R6 ;  /* 0x0000000600037308 */ /* 0x000e300000001000 */
[----:B------:R-:W1:Y:S01]  /*0b20*/  FCHK P0, R29, R6 ;  /* 0x000000061d007302 */ /* 0x000e620000000000 */
[----:B0-----:R-:W-:-:S04]  /*0b30*/  FFMA R2, -R6, R3, 1 ;  /* 0x3f80000006027423 */ /* 0x001fc80000000103 */
[----:B------:R-:W-:-:S04]  /*0b40*/  FFMA R2, R3, R2, R3 ;  /* 0x0000000203027223 */ /* 0x000fc80000000003 */
[----:B------:R-:W-:-:S04]  /*0b50*/  FFMA R5, R2, R29, RZ ;  /* 0x0000001d02057223 */ /* 0x000fc800000000ff */
[----:B------:R-:W-:-:S04]  /*0b60*/  FFMA R8, -R6, R5, R29 ;  /* 0x0000000506087223 */ /* 0x000fc8000000011d */
[----:B------:R-:W-:Y:S01]  /*0b70*/  FFMA R5, R2, R8, R5 ;  /* 0x0000000802057223 */ /* 0x000fe20000000005 */
[----:B-1----:R-:W-:Y:S06]  /*0b80*/  @!P0 BRA `(.L_x_6) ;  /* 0x0000000000148947 */ /* 0x002fec0003800000 */
[----:B------:R-:W-:Y:S02]  /*0b90*/  MOV R2, R29 ;  /* 0x0000001d00027202 */ /* 0x000fe40000000f00 */
[----:B------:R-:W-:Y:S02]  /*0ba0*/  MOV R3, R6 ;  /* 0x0000000600037202 */ /* 0x000fe40000000f00 */
[----:B------:R-:W-:-:S07]  /*0bb0*/  MOV R8, 0xbd0 ;  /* 0x00000bd000087802 */ /* 0x000fce0000000f00 */
[----:B------:R-:W-:Y:S05]  /*0bc0*/  CALL.REL.NOINC `($__internal_1_$__cuda_sm3x_div_rn_noftz_f32_slowpath) ;  /* 0x00000014002c7944 */ /* 0x000fea0003c00000 */
[----:B------:R-:W-:-:S07]  /*0bd0*/  MOV R5, R2 ;  /* 0x0000000200057202 */ /* 0x000fce0000000f00 */
.L_x_6:
[----:B------:R-:W-:Y:S01]  /*0be0*/  HFMA2 R13, -RZ, RZ, 0, 0 ;  /* 0x00000000ff0d7431 */ /* 0x000fe200000001ff */
[----:B------:R-:W-:Y:S06]  /*0bf0*/  @!P1 BRA `(.L_x_7) ;  /* 0x0000000c00e89947 */ /* 0x000fec0003800000 */
[----:B------:R-:W0:Y:S01]  /*0c00*/  LDCU UR6, c[0x0][0x390] ;  /* 0x00007200ff0677ac */ /* 0x000e220008000800 */
[----:B------:R-:W-:Y:S02]  /*0c10*/  MOV R7, RZ ;  /* 0x000000ff00077202 */ /* 0x000fe40000000f00 */
[----:B------:R-:W-:Y:S02]  /*0c20*/  MOV R13, RZ ;  /* 0x000000ff000d7202 */ /* 0x000fe40000000f00 */
[----:B0-----:R-:W-:-:S04]  /*0c30*/  MOV R12, UR6 ;  /* 0x00000006000c7c02 */ /* 0x001fc80008000f00 */
[----:B------:R-:W-:-:S13]  /*0c40*/  ISETP.NE.AND P0, PT, R12, 0x1, PT ;  /* 0x000000010c00780c */ /* 0x000fda0003f05270 */
[----:B------:R-:W-:Y:S05]  /*0c50*/  @!P0 BRA `(.L_x_8) ;  /* 0x00000008008c8947 */ /* 0x000fea0003800000 */
[----:B------:R-:W0:Y:S01]  /*0c60*/  LDC R8, c[0x0][0x390] ;  /* 0x0000e400ff087b82 */ /* 0x000e220000000800 */
[----:B------:R-:W-:Y:S02]  /*0c70*/  LOP3.LUT R7, R12, 0x7ffffffe, RZ, 0xc0, !PT ;  /* 0x7ffffffe0c077812 */ /* 0x000fe400078ec0ff */
[----:B------:R-:W-:Y:S02]  /*0c80*/  IADD3 R9, PT, PT, R0, R12, RZ ;  /* 0x0000000c00097210 */ /* 0x000fe40007ffe0ff */
[----:B------:R-:W-:Y:S02]  /*0c90*/  MOV R13, RZ ;  /* 0x000000ff000d7202 */ /* 0x000fe40000000f00 */
[----:B------:R-:W-:Y:S01]  /*0ca0*/  MOV R11, R0 ;  /* 0x00000000000b7202 */ /* 0x000fe20000000f00 */
[----:B------:R-:W1:Y:S01]  /*0cb0*/  LDC.64 R2, c[0x0][0x380] ;  /* 0x0000e000ff027b82 */ /* 0x000e620000000a00 */
[----:B------:R-:W-:-:S07]  /*0cc0*/  IADD3 R10, PT, PT, -R7, RZ, RZ ;  /* 0x000000ff070a7210 */ /* 0x000fce0007ffe1ff */
.L_x_14:
[----:B-1----:R-:W-:-:S04]  /*0cd0*/  IMAD.WIDE.U32 R16, R11, 0x4, R2 ;  /* 0x000000040b107825 */ /* 0x002fc800078e0002 */
[----:B------:R-:W-:Y:S01]  /*0ce0*/  IMAD.WIDE.U32 R18, R9, 0x4, R2 ;  /* 0x0000000409127825 */ /* 0x000fe200078e0002 */
[----:B------:R-:W2:Y:S04]  /*0cf0*/  LDG.E R14, desc[UR4][R16.64] ;  /* 0x00000004100e7981 */ /* 0x000ea8000c1e1900 */
[----:B------:R-:W3:Y:S01]  /*0d00*/  LDG.E R12, desc[UR4][R18.64] ;  /* 0x00000004120c7981 */ /* 0x000ee2000c1e1900 */
[----:B------:R-:W-:Y:S01]  /*0d10*/  IADD3 R10, PT, PT, R10, 0x2, RZ ;  /* 0x000000020a0a7810 */ /* 0x000fe20007ffe0ff */
[----:B------:R-:W-:Y:S01]  /*0d20*/  BSSY.RECONVERGENT B0, `(.L_x_9) ;  /* 0x0000049000007945 */ /* 0x000fe20003800200 */
[----:B------:R-:W-:Y:S02]  /*0d30*/  HFMA2 R20, -RZ, RZ, 1.875, 0 ;  /* 0x3f800000ff147431 */ /* 0x000fe400000001ff */
[----:B------:R-:W-:Y:S01]  /*0d40*/  ISETP.NE.AND P1, PT, R10, RZ, PT ;  /* 0x000000ff0a00720c */ /* 0x000fe20003f25270 */
[--C-:B--2---:R-:W-:Y:S01]  /*0d50*/  FADD R14, R14, -R5.reuse ;  /* 0x800000050e0e7221 */ /* 0x104fe20000000000 */
[----:B---3--:R-:W-:-:S04]  /*0d60*/  FADD R12, R12, -R5 ;  /* 0x800000050c0c7221 */ /* 0x008fc80000000000 */
[----:B------:R-:W-:Y:S02]  /*0d70*/  FSETP.NEU.AND P0, PT, R14, 1, PT ;  /* 0x3f8000000e00780b */ /* 0x000fe40003f0d000 */
[----:B------:R-:W-:-:S11]  /*0d80*/  FSETP.NEU.AND P2, PT, R12, 1, PT ;  /* 0x3f8000000c00780b */ /* 0x000fd60003f4d000 */
[----:B------:R-:W-:Y:S05]  /*0d90*/  @!P0 BRA `(.L_x_10) ;  /* 0x0000000400048947 */ /* 0x000fea0003800000 */
[----:B------:R-:W-:-:S13]  /*0da0*/  FSETP.NAN.AND P0, PT, |R14|, |R14|, PT ;  /* 0x4000000e0e00720b */ /* 0x000fda0003f08200 */
[----:B------:R-:W-:Y:S01]  /*0db0*/  @P0 FADD R20, R14, 2 ;  /* 0x400000000e140421 */ /* 0x000fe20000000000 */
[----:B------:R-:W-:Y:S06]  /*0dc0*/  @P0 BRA `(.L_x_10) ;  /* 0x0000000000f80947 */ /* 0x000fec0003800000 */
[C---:B------:R-:W-:Y:S01]  /*0dd0*/  FMUL R15, |R14|.reuse, 16777216 ;  /* 0x4b8000000e0f7820 */ /* 0x040fe20000400200 */
[C---:B------:R-:W-:Y:S02]  /*0de0*/  FSETP.GEU.AND P0, PT, |R14|.reuse, 1.175494350822287508e-38, PT ;  /* 0x008000000e00780b */ /* 0x040fe40003f0e200 */
[----:B------:R-:W-:Y:S02]  /*0df0*/  MOV R21, 0x3a2c32e4 ;  /* 0x3a2c32e400157802 */ /* 0x000fe40000000f00 */
[----:B------:R-:W-:Y:S02]  /*0e00*/  FSEL R15, R15, |R14|, !P0 ;  /* 0x4000000e0f0f7208 */ /* 0x000fe40004000000 */
[----:B------:R-:W-:Y:S02]  /*0e10*/  FSEL R19, RZ, -24, P0 ;  /* 0xc1c00000ff137808 */ /* 0x000fe40000000000 */
[----:B------:R-:W-:Y:S02]  /*0e20*/  IADD3 R16, PT, PT, R15, -0x3f3504f3, RZ ;  /* 0xc0cafb0d0f107810 */ /* 0x000fe40007ffe0ff */
[----:B------:R-:W-:-:S02]  /*0e30*/  FSETP.NEU.AND P0, PT, |R14|, +INF , PT ;  /* 0x7f8000000e00780b */ /* 0x000fc40003f0d200 */
[----:B------:R-:W-:Y:S02]  /*0e40*/  LOP3.LUT R16, R16, 0xff800000, RZ, 0xc0, !PT ;  /* 0xff80000010107812 */ /* 0x000fe400078ec0ff */
[----:B------:R-:W-:Y:S02]  /*0e50*/  FSETP.NEU.AND P0, PT, R14, RZ, P0 ;  /* 0x000000ff0e00720b */ /* 0x000fe4000070d000 */
[-C--:B------:R-:W-:Y:S02]  /*0e60*/  IADD3 R17, PT, PT, R15, -R16.reuse, RZ ;  /* 0x800000100f117210 */ /* 0x080fe40007ffe0ff */
[----:B------:R-:W-:-:S03]  /*0e70*/  I2FP.F32.S32 R16, R16 ;  /* 0x0000001000107245 */ /* 0x000fc60000201400 */
[C---:B------:R-:W-:Y:S01]  /*0e80*/  FADD R15, R17.reuse, 1 ;  /* 0x3f800000110f7421 */ /* 0x040fe20000000000 */
[----:B------:R-:W-:Y:S01]  /*0e90*/  FADD R22, R17, -1 ;  /* 0xbf80000011167421 */ /* 0x000fe20000000000 */
[----:B------:R-:W-:-:S03]  /*0ea0*/  FFMA R20, R16, 1.1920928955078125e-07, R19 ;  /* 0x3400000010147823 */ /* 0x000fc60000000013 */
[----:B------:R-:W-:Y:S01]  /*0eb0*/  FADD R18, R22, R22 ;  /* 0x0000001616127221 */ /* 0x000fe20000000000 */
[----:B------:R-:W1:Y:S01]  /*0ec0*/  MUFU.RCP R15, R15 ;  /* 0x0000000f000f7308 */ /* 0x000e620000001000 */
[----:B------:R-:W-:Y:S02]  /*0ed0*/  @!P0 FADD R14, R14, R14 ;  /* 0x0000000e0e0e8221 */ /* 0x000fe40000000000 */
[----:B-1----:R-:W-:-:S04]  /*0ee0*/  FMUL R17, R15, R18 ;  /* 0x000000120f117220 */ /* 0x002fc80000400000 */
[----:B------:R-:W-:Y:S01]  /*0ef0*/  FADD R19, R22, -R17 ;  /* 0x8000001116137221 */ /* 0x000fe20000000000 */
[C---:B------:R-:W-:Y:S01]  /*0f00*/  FMUL R18, R17.reuse, R17 ;  /* 0x0000001111127220 */ /* 0x040fe20000400000 */
[----:B------:R-:W-:Y:S02]  /*0f10*/  FFMA R16, R17, 1.4426950216293334961, R20 ;  /* 0x3fb8aa3b11107823 */ /* 0x000fe40000000014 */
[----:B------:R-:W-:Y:S01]  /*0f20*/  FADD R19, R19, R19 ;  /* 0x0000001313137221 */ /* 0x000fe20000000000 */
[----:B------:R-:W-:Y:S01]  /*0f30*/  FFMA R21, R18, R21, 0.0032181653659790754318 ;  /* 0x3b52e7db12157423 */ /* 0x000fe20000000015 */
[----:B------:R-:W-:Y:S02]  /*0f40*/  FADD R20, R20, -R16 ;  /* 0x8000001014147221 */ /* 0x000fe40000000000 */
[----:B------:R-:W-:Y:S01]  /*0f50*/  FFMA R22, R22, -R17, R19 ;  /* 0x8000001116167223 */ /* 0x000fe20000000013 */
[----:B------:R-:W-:Y:S01]  /*0f60*/  FFMA R21, R18, R21, 0.018033718690276145935 ;  /* 0x3c93bb7312157423 */ /* 0x000fe20000000015 */
[----:B------:R-:W-:-:S02]  /*0f70*/  FFMA R19, R17, 1.4426950216293334961, R20 ;  /* 0x3fb8aa3b11137823 */ /* 0x000fc40000000014 */
[----:B------:R-:W-:Y:S01]  /*0f80*/  FMUL R22, R15, R22 ;  /* 0x000000160f167220 */ /* 0x000fe20000400000 */
[----:B------:R-:W-:-:S03]  /*0f90*/  FFMA R21, R18, R21, 0.12022458761930465698 ;  /* 0x3df6384f12157423 */ /* 0x000fc60000000015 */
[----:B------:R-:W-:Y:S01]  /*0fa0*/  FFMA R20, R22, 1.4426950216293334961, R19 ;  /* 0x3fb8aa3b16147823 */ /* 0x000fe20000000013 */
[----:B------:R-:W-:-:S03]  /*0fb0*/  FMUL R18, R18, R21 ;  /* 0x0000001512127220 */ /* 0x000fc60000400000 */
[----:B------:R-:W-:Y:S01]  /*0fc0*/  FFMA R19, R17, 1.9251366722983220825e-08, R20 ;  /* 0x32a55e3411137823 */ /* 0x000fe20000000014 */
[----:B------:R-:W-:-:S04]  /*0fd0*/  FMUL R15, R18, 3 ;  /* 0x40400000120f7820 */ /* 0x000fc80000400000 */
[----:B------:R-:W-:Y:S01]  /*0fe0*/  FFMA R15, R22, R15, R19 ;  /* 0x0000000f160f7223 */ /* 0x000fe20000000013 */
[----:B------:R-:W-:-:S03]  /*0ff0*/  HFMA2 R19, -RZ, RZ, 0.64013671875, -15.109375 ;  /* 0x391fcb8eff137431 */ /* 0x000fc600000001ff */
[----:B------:R-:W-:-:S04]  /*1000*/  FFMA R17, R17, R18, R15 ;  /* 0x0000001211117223 */ /* 0x000fc8000000000f */
[----:B------:R-:W-:-:S04]  /*1010*/  FADD R20, R16, R17 ;  /* 0x0000001110147221 */ /* 0x000fc80000000000 */
[----:B------:R-:W-:Y:S01]  /*1020*/  FMUL R15, R20, 2 ;  /* 0x40000000140f7820 */ /* 0x000fe20000400000 */
[----:B------:R-:W-:-:S03]  /*1030*/  FADD R16, -R16, R20 ;  /* 0x0000001410107221 */ /* 0x000fc60000000100 */
[----:B------:R-:W1:Y:S01]  /*1040*/  FRND R18, R15 ;  /* 0x0000000f00127307 */ /* 0x000e620000201000 */
[----:B------:R-:W-:Y:S01]  /*1050*/  FADD R17, R17, -R16 ;  /* 0x8000001011117221 */ /* 0x000fe20000000000 */
[----:B------:R-:W-:Y:S01]  /*1060*/  FFMA R20, R20, 2, -R15 ;  /* 0x4000000014147823 */ /* 0x000fe2000000080f */
[----:B------:R-:W-:-:S03]  /*1070*/  FSETP.GT.AND P4, PT, |R15|, 152, PT ;  /* 0x431800000f00780b */ /* 0x000fc60003f84200 */
[----:B------:R-:W-:Y:S02]  /*1080*/  FFMA R17, R17, 2, R20 ;  /* 0x4000000011117823 */ /* 0x000fe40000000014 */
[----:B------:R-:W2:Y:S01]  /*1090*/  F2I.NTZ R20, R15 ;  /* 0x0000000f00147305 */ /* 0x000ea20000203100 */
[----:B-1----:R-:W-:Y:S01]  /*10a0*/  FADD R16, R15, -R18 ;  /* 0x800000120f107221 */ /* 0x002fe20000000000 */
[----:B------:R-:W-:-:S03]  /*10b0*/  FSETP.GT.AND P3, PT, R18, RZ, PT ;  /* 0x000000ff1200720b */ /* 0x000fc60003f64000 */
[----:B------:R-:W-:-:S04]  /*10c0*/  FADD R16, R16, R17 ;  /* 0x0000001110107221 */ /* 0x000fc80000000000 */
[----:B------:R-:W-:-:S04]  /*10d0*/  FFMA R17, R16, R19, 0.0013391353422775864601 ;  /* 0x3aaf85ed10117423 */ /* 0x000fc80000000013 */
[----:B------:R-:W-:-:S04]  /*10e0*/  FFMA R17, R16, R17, 0.0096188392490148544312 ;  /* 0x3c1d985610117423 */ /* 0x000fc80000000011 */
[----:B------:R-:W-:-:S04]  /*10f0*/  FFMA R17, R16, R17, 0.055503588169813156128 ;  /* 0x3d6357bb10117423 */ /* 0x000fc80000000011 */
[C---:B------:R-:W-:Y:S01]  /*1100*/  FFMA R19, R16.reuse, R17, 0.24022644758224487305 ;  /* 0x3e75fdec10137423 */ /* 0x040fe20000000011 */
[----:B------:R-:W-:Y:S02]  /*1110*/  SEL R17, RZ, 0x83000000, P3 ;  /* 0x83000000ff117807 */ /* 0x000fe40001800000 */
[----:B------:R-:W-:Y:S01]  /*1120*/  FSETP.GEU.AND P3, PT, R15, RZ, PT ;  /* 0x000000ff0f00720b */ /* 0x000fe20003f6e000 */
[----:B------:R-:W-:Y:S01]  /*1130*/  FFMA R19, R16, R19, 0.69314718246459960938 ;  /* 0x3f31721810137423 */ /* 0x000fe20000000013 */
[----:B------:R-:W-:Y:S02]  /*1140*/  IADD3 R18, PT, PT, R17, 0x7f000000, RZ ;  /* 0x7f00000011127810 */ /* 0x000fe40007ffe0ff */
[----:B--2---:R-:W-:Y:S01]  /*1150*/  LEA R17, R20, -R17, 0x17 ;  /* 0x8000001114117211 */ /* 0x004fe200078eb8ff */
[----:B------:R-:W-:Y:S01]  /*1160*/  FFMA R19, R16, R19, 1 ;  /* 0x3f80000010137423 */ /* 0x000fe20000000013 */
[----:B------:R-:W-:-:S03]  /*1170*/  FSEL R20, RZ, +INF , !P3 ;  /* 0x7f800000ff147808 */ /* 0x000fc60005800000 */
[----:B------:R-:W-:-:S04]  /*1180*/  FMUL R18, R18, R19 ;  /* 0x0000001312127220 */ /* 0x000fc80000400000 */
[----:B------:R-:W-:Y:S01]  /*1190*/  @!P4 FMUL R20, R17, R18 ;  /* 0x000000121114c220 */ /* 0x000fe20000400000 */
[----:B------:R-:W-:-:S07]  /*11a0*/  @!P0 LOP3.LUT R20, R14, 0x7fffffff, RZ, 0xc0, !PT ;  /* 0x7fffffff0e148812 */ /* 0x000fce00078ec0ff */
.L_x_10:
[----:B------:R-:W-:Y:S05]  /*11b0*/  BSYNC.RECONVERGENT B0 ;  /* 0x0000000000007941 */ /* 0x000fea0003800200 */
.L_x_9:
[----:B------:R-:W-:Y:S01]  /*11c0*/  BSSY.RECONVERGENT B0, `(.L_x_11) ;  /* 0x0000047000007945 */ /* 0x000fe20003800200 */
[----:B------:R-:W-:Y:S01]  /*11d0*/  FADD R13, R20, R13 ;  /* 0x0000000d140d7221 */ /* 0x000fe20000000000 */
[----:B------:R-:W-:Y:S02]  /*11e0*/  MOV R14, 0x3f800000 ;  /* 0x3f800000000e7802 */ /* 0x000fe40000000f00 */
[----:B------:R-:W-:Y:S05]  /*11f0*/  @!P2 BRA `(.L_x_12) ;  /* 0x00000004000ca947 */ /* 0x000fea0003800000 */
[----:B------:R-:W-:-:S13]  /*1200*/  FSETP.NAN.AND P0, PT, |R12|, |R12|, PT ;  /* 0x4000000c0c00720b */ /* 0x000fda0003f08200 */
[----:B------:R-:W-:Y:S05]  /*1210*/  @P0 BRA `(.L_x_13) ;  /* 0x0000000400000947 */ /* 0x000fea0003800000 */
[C---:B------:R-:W-:Y:S01]  /*1220*/  FMUL R15, |R12|.reuse, 16777216 ;  /* 0x4b8000000c0f7820 */ /* 0x040fe20000400200 */
[C---:B------:R-:W-:Y:S01]  /*1230*/  FSETP.GEU.AND P0, PT, |R12|.reuse, 1.175494350822287508e-38, PT ;  /* 0x008000000c00780b */ /* 0x040fe20003f0e200 */
[----:B------:R-:W-:Y:S01]  /*1240*/  HFMA2 R20, -RZ, RZ, 0.771484375, 0.21533203125 ;  /* 0x3a2c32e4ff147431 */ /* 0x000fe200000001ff */
[----:B------:R-:W-:Y:S02]  /*1250*/  FSETP.NEU.AND P4, PT, R12, RZ, PT ;  /* 0x000000ff0c00720b */ /* 0x000fe40003f8d000 */
[----:B------:R-:W-:Y:S02]  /*1260*/  FSEL R15, R15, |R12|, !P0 ;  /* 0x4000000c0f0f7208 */ /* 0x000fe40004000000 */
[----:B------:R-:W-:Y:S02]  /*1270*/  FSEL R18, RZ, -24, P0 ;  /* 0xc1c00000ff127808 */ /* 0x000fe40000000000 */
[----:B------:R-:W-:-:S04]  /*1280*/  IADD3 R14, PT, PT, R15, -0x3f3504f3, RZ ;  /* 0xc0cafb0d0f0e7810 */ /* 0x000fc80007ffe0ff */
[----:B------:R-:W-:-:S04]  /*1290*/  LOP3.LUT R14, R14, 0xff800000, RZ, 0xc0, !PT ;  /* 0xff8000000e0e7812 */ /* 0x000fc800078ec0ff */
[----:B------:R-:W-:-:S05]  /*12a0*/  IADD3 R15, PT, PT, R15, -R14, RZ ;  /* 0x8000000e0f0f7210 */ /* 0x000fca0007ffe0ff */
[C---:B------:R-:W-:Y:S01]  /*12b0*/  FADD R16, R15.reuse, 1 ;  /* 0x3f8000000f107421 */ /* 0x040fe20000000000 */
[----:B------:R-:W-:Y:S01]  /*12c0*/  FADD R21, R15, -1 ;  /* 0xbf8000000f157421 */ /* 0x000fe20000000000 */
[----:B------:R-:W-:-:S03]  /*12d0*/  I2FP.F32.S32 R15, R14 ;  /* 0x0000000e000f7245 */ /* 0x000fc60000201400 */
[----:B------:R-:W-:Y:S01]  /*12e0*/  FADD R17, R21, R21 ;  /* 0x0000001515117221 */ /* 0x000fe20000000000 */
[----:B------:R-:W1:Y:S01]  /*12f0*/  MUFU.RCP R16, R16 ;  /* 0x0000001000107308 */ /* 0x000e620000001000 */
[----:B------:R-:W-:Y:S02]  /*1300*/  FFMA R19, R15, 1.1920928955078125e-07, R18 ;  /* 0x340000000f137823 */ /* 0x000fe40000000012 */
        /* <DEDUP_REMOVED lines=17> */
[----:B------:R-:W-:-:S03]  /*1420*/  MOV R18, 0x391fcb8e ;  /* 0x391fcb8e00127802 */ /* 0x000fc60000000f00 */
[----:B------:R-:W-:-:S04]  /*1430*/  FFMA R16, R14, R17, R16 ;  /* 0x000000110e107223 */ /* 0x000fc80000000010 */
[----:B------:R-:W-:-:S04]  /*1440*/  FADD R17, R15, R16 ;  /* 0x000000100f117221 */ /* 0x000fc80000000000 */
[----:B------:R-:W-:Y:S01]  /*1450*/  FMUL R14, R17, 2 ;  /* 0x40000000110e7820 */ /* 0x000fe20000400000 */
[----:B------:R-:W-:-:S03]  /*1460*/  FADD R15, -R15, R17 ;  /* 0x000000110f0f7221 */ /* 0x000fc60000000100 */
[----:B------:R-:W1:Y:S01]  /*1470*/  FRND R19, R14 ;  /* 0x0000000e00137307 */ /* 0x000e620000201000 */
[----:B------:R-:W-:Y:S01]  /*1480*/  FADD R16, R16, -R15 ;  /* 0x8000000f10107221 */ /* 0x000fe20000000000 */
[----:B------:R-:W-:Y:S01]  /*1490*/  FFMA R17, R17, 2, -R14 ;  /* 0x4000000011117823 */ /* 0x000fe2000000080e */
[C---:B------:R-:W-:Y:S02]  /*14a0*/  FSETP.GT.AND P2, PT, |R14|.reuse, 152, PT ;  /* 0x431800000e00780b */ /* 0x040fe40003f44200 */
[----:B------:R-:W-:Y:S01]  /*14b0*/  FSETP.GEU.AND P3, PT, R14, RZ, PT ;  /* 0x000000ff0e00720b */ /* 0x000fe20003f6e000 */
[----:B------:R-:W-:Y:S02]  /*14c0*/  FFMA R16, R16, 2, R17 ;  /* 0x4000000010107823 */ /* 0x000fe40000000011 */
[----:B------:R2:W3:Y:S01]  /*14d0*/  F2I.NTZ R17, R14 ;  /* 0x0000000e00117305 */ /* 0x0004e20000203100 */
[----:B-1----:R-:W-:Y:S01]  /*14e0*/  FADD R15, R14, -R19 ;  /* 0x800000130e0f7221 */ /* 0x002fe20000000000 */
[----:B------:R-:W-:-:S02]  /*14f0*/  FSETP.GT.AND P0, PT, R19, RZ, PT ;  /* 0x000000ff1300720b */ /* 0x000fc40003f04000 */
[----:B--2---:R-:W-:Y:S01]  /*1500*/  FSEL R14, RZ, +INF , !P3 ;  /* 0x7f800000ff0e7808 */ /* 0x004fe20005800000 */
[----:B------:R-:W-:-:S04]  /*1510*/  FADD R15, R15, R16 ;  /* 0x000000100f0f7221 */ /* 0x000fc80000000000 */
[----:B------:R-:W-:-:S04]  /*1520*/  FFMA R16, R15, R18, 0.0013391353422775864601 ;  /* 0x3aaf85ed0f107423 */ /* 0x000fc80000000012 */
[----:B------:R-:W-:-:S04]  /*1530*/  FFMA R16, R15, R16, 0.0096188392490148544312 ;  /* 0x3c1d98560f107423 */ /* 0x000fc80000000010 */
[----:B------:R-:W-:-:S04]  /*1540*/  FFMA R16, R15, R16, 0.055503588169813156128 ;  /* 0x3d6357bb0f107423 */ /* 0x000fc80000000010 */
[C---:B------:R-:W-:Y:S01]  /*1550*/  FFMA R18, R15.reuse, R16, 0.24022644758224487305 ;  /* 0x3e75fdec0f127423 */ /* 0x040fe20000000010 */
[----:B------:R-:W-:Y:S02]  /*1560*/  SEL R16, RZ, 0x83000000, P0 ;  /* 0x83000000ff107807 */ /* 0x000fe40000000000 */
[----:B------:R-:W-:Y:S01]  /*1570*/  FSETP.NEU.AND P0, PT, |R12|, +INF , PT ;  /* 0x7f8000000c00780b */ /* 0x000fe20003f0d200 */
[----:B------:R-:W-:Y:S01]  /*1580*/  FFMA R18, R15, R18, 0.69314718246459960938 ;  /* 0x3f3172180f127423 */ /* 0x000fe20000000012 */
[----:B---3--:R-:W-:Y:S02]  /*1590*/  LEA R17, R17, -R16, 0x17 ;  /* 0x8000001011117211 */ /* 0x008fe400078eb8ff */
[----:B------:R-:W-:Y:S01]  /*15a0*/  IADD3 R16, PT, PT, R16, 0x7f000000, RZ ;  /* 0x7f00000010107810 */ /* 0x000fe20007ffe0ff */
[----:B------:R-:W-:-:S04]  /*15b0*/  FFMA R15, R15, R18, 1 ;  /* 0x3f8000000f0f7423 */ /* 0x000fc80000000012 */
[----:B------:R-:W-:-:S04]  /*15c0*/  FMUL R16, R16, R15 ;  /* 0x0000000f10107220 */ /* 0x000fc80000400000 */
[----:B------:R-:W-:Y:S01]  /*15d0*/  @!P2 FMUL R14, R17, R16 ;  /* 0x00000010110ea220 */ /* 0x000fe20000400000 */
[----:B------:R-:W-:Y:S06]  /*15e0*/  @P0 BRA P4, `(.L_x_12) ;  /* 0x0000000000100947 */ /* 0x000fec0002000000 */
[----:B------:R-:W-:-:S05]  /*15f0*/  FADD R12, R12, R12 ;  /* 0x0000000c0c0c7221 */ /* 0x000fca0000000000 */
[----:B------:R-:W-:Y:S01]  /*1600*/  LOP3.LUT R14, R12, 0x7fffffff, RZ, 0xc0, !PT ;  /* 0x7fffffff0c0e7812 */ /* 0x000fe200078ec0ff */
[----:B------:R-:W-:Y:S06]  /*1610*/  BRA `(.L_x_12) ;  /* 0x0000000000047947 */ /* 0x000fec0003800000 */
.L_x_13:
[----:B------:R-:W-:-:S07]  /*1620*/  FADD R14, R12, 2 ;  /* 0x400000000c0e7421 */ /* 0x000fce0000000000 */
.L_x_12:
[----:B------:R-:W-:Y:S05]  /*1630*/  BSYNC.RECONVERGENT B0 ;  /* 0x0000000000007941 */ /* 0x000fea0003800200 */
.L_x_11:
[----:B0-----:R-:W-:Y:S01]  /*1640*/  MOV R12, R8 ;  /* 0x00000008000c7202 */ /* 0x001fe20000000f00 */
[----:B------:R-:W-:-:S03]  /*1650*/  FADD R13, R13, R14 ;  /* 0x0000000e0d0d7221 */ /* 0x000fc60000000000 */
[C---:B------:R-:W-:Y:S02]  /*1660*/  LEA R9, R12.reuse, R9, 0x1 ;  /* 0x000000090c097211 */ /* 0x040fe400078e08ff */
[----:B------:R-:W-:Y:S01]  /*1670*/  LEA R11, R12, R11, 0x1 ;  /* 0x0000000b0c0b7211 */ /* 0x000fe200078e08ff */
[----:B------:R-:W-:Y:S06]  /*1680*/  @P1 BRA `(.L_x_14) ;  /* 0xfffffff400901947 */ /* 0x000fec000383ffff */
.L_x_8:
[----:B------:R-:W-:-:S04]  /*1690*/  LOP3.LUT R2, R12, 0x1, RZ, 0xc0, !PT ;  /* 0x000000010c027812 */ /* 0x000fc800078ec0ff */
[----:B------:R-:W-:-:S13]  /*16a0*/  ISETP.NE.U32.AND P0, PT, R2, 0x1, PT ;  /* 0x000000010200780c */ /* 0x000fda0003f05070 */
[----:B------:R-:W-:Y:S05]  /*16b0*/  @P0 BRA `(.L_x_7) ;  /* 0x0000000400380947 */ /* 0x000fea0003800000 */
[----:B------:R-:W0:Y:S01]  /*16c0*/  LDC.64 R2, c[0x0][0x380] ;  /* 0x0000e000ff027b82 */ /* 0x000e220000000a00 */
[----:B------:R-:W-:-:S04]  /*16d0*/  IMAD R7, R7, R12, R0 ;  /* 0x0000000c07077224 */ /* 0x000fc800078e0200 */
[----:B0-----:R-:W-:-:S05]  /*16e0*/  IMAD.WIDE.U32 R2, R7, 0x4, R2 ;  /* 0x0000000407027825 */ /* 0x001fca00078e0002 */
[----:B------:R-:W2:Y:S01]  /*16f0*/  LDG.E R0, desc[UR4][R2.64] ;  /* 0x0000000402007981 */ /* 0x000ea2000c1e1900 */
[----:B------:R-:W-:Y:S01]  /*1700*/  BSSY.RECONVERGENT B0, `(.L_x_15) ;  /* 0x0000048000007945 */ /* 0x000fe20003800200 */
[----:B------:R-:W-:Y:S02]  /*1710*/  HFMA2 R8, -RZ, RZ, 1.875, 0 ;  /* 0x3f800000ff087431 */ /* 0x000fe400000001ff */
[----:B--2---:R-:W-:-:S05]  /*1720*/  FADD R0, R0, -R5 ;  /* 0x8000000500007221 */ /* 0x004fca0000000000 */
[----:B------:R-:W-:-:S13]  /*1730*/  FSETP.NEU.AND P0, PT, R0, 1, PT ;  /* 0x3f8000000000780b */ /* 0x000fda0003f0d000 */
[----:B------:R-:W-:Y:S05]  /*1740*/  @!P0 BRA `(.L_x_16) ;  /* 0x00000004000c8947 */ /* 0x000fea0003800000 */
[----:B------:R-:W-:-:S13]  /*1750*/  FSETP.NAN.AND P0, PT, |R0|, |R0|, PT ;  /* 0x400000000000720b */ /* 0x000fda0003f08200 */
[----:B------:R-:W-:Y:S05]  /*1760*/  @P0 BRA `(.L_x_17) ;  /* 0x0000000400000947 */ /* 0x000fea0003800000 */
[C---:B------:R-:W-:Y:S01]  /*1770*/  FMUL R3, |R0|.reuse, 16777216 ;  /* 0x4b80000000037820 */ /* 0x040fe20000400200 */
[C---:B------:R-:W-:Y:S02]  /*1780*/  FSETP.GEU.AND P0, PT, |R0|.reuse, 1.175494350822287508e-38, PT ;  /* 0x008000000000780b */ /* 0x040fe40003f0e200 */
[----:B------:R-:W-:Y:S02]  /*1790*/  MOV R14, 0x3a2c32e4 ;  /* 0x3a2c32e4000e7802 */ /* 0x000fe40000000f00 */
[----:B------:R-:W-:Y:S02]  /*17a0*/  FSEL R3, R3, |R0|, !P0 ;  /* 0x4000000003037208 */ /* 0x000fe40004000000 */
[----:B------:R-:W-:Y:S02]  /*17b0*/  FSETP.NEU.AND P3, PT, R0, RZ, PT ;  /* 0x000000ff0000720b */ /* 0x000fe40003f6d000 */
[----:B------:R-:W-:-:S04]  /*17c0*/  IADD3 R2, PT, PT, R3, -0x3f3504f3, RZ ;  /* 0xc0cafb0d03027810 */ /* 0x000fc80007ffe0ff */
[----:B------:R-:W-:-:S04]  /*17d0*/  LOP3.LUT R2, R2, 0xff800000, RZ, 0xc0, !PT ;  /* 0xff80000002027812 */ /* 0x000fc800078ec0ff */
[-C--:B------:R-:W-:Y:S02]  /*17e0*/  IADD3 R3, PT, PT, R3, -R2.reuse, RZ ;  /* 0x8000000203037210 */ /* 0x080fe40007ffe0ff */
[----:B------:R-:W-:-:S03]  /*17f0*/  I2FP.F32.S32 R2, R2 ;  /* 0x0000000200027245 */ /* 0x000fc60000201400 */
[C---:B------:R-:W-:Y:S01]  /*1800*/  FADD R8, R3.reuse, 1 ;  /* 0x3f80000003087421 */ /* 0x040fe20000000000 */
[----:B------:R-:W-:Y:S01]  /*1810*/  FADD R7, R3, -1 ;  /* 0xbf80000003077421 */ /* 0x000fe20000000000 */
[----:B------:R-:W-:-:S03]  /*1820*/  FSEL R3, RZ, -24, P0 ;  /* 0xc1c00000ff037808 */ /* 0x000fc60000000000 */
[----:B------:R-:W-:Y:S01]  /*1830*/  FADD R9, R7, R7 ;  /* 0x0000000707097221 */ /* 0x000fe20000000000 */
[----:B------:R-:W0:Y:S01]  /*1840*/  MUFU.RCP R8, R8 ;  /* 0x0000000800087308 */ /* 0x000e220000001000 */
[----:B------:R-:W-:Y:S02]  /*1850*/  FFMA R3, R2, 1.1920928955078125e-07, R3 ;  /* 0x3400000002037823 */ /* 0x000fe40000000003 */
[----:B0-----:R-:W-:-:S04]  /*1860*/  FMUL R10, R8, R9 ;  /* 0x00000009080a7220 */ /* 0x001fc80000400000 */
[----:B------:R-:W-:Y:S01]  /*1870*/  FADD R11, R7, -R10 ;  /* 0x8000000a070b7221 */ /* 0x000fe20000000000 */
[C---:B------:R-:W-:Y:S01]  /*1880*/  FMUL R9, R10.reuse, R10 ;  /* 0x0000000a0a097220 */ /* 0x040fe20000400000 */
[C---:B------:R-:W-:Y:S02]  /*1890*/  FFMA R2, R10.reuse, 1.4426950216293334961, R3 ;  /* 0x3fb8aa3b0a027823 */ /* 0x040fe40000000003 */
        /* <DEDUP_REMOVED lines=12> */
[----:B------:R-:W-:-:S04]  /*1960*/  FFMA R8, R7, R8, R12 ;  /* 0x0000000807087223 */ /* 0x000fc8000000000c */
[----:B------:R-:W-:-:S04]  /*1970*/  FFMA R9, R10, R9, R8 ;  /* 0x000000090a097223 */ /* 0x000fc80000000008 */
[----:B------:R-:W-:-:S04]  /*1980*/  FADD R3, R2, R9 ;  /* 0x0000000902037221 */ /* 0x000fc80000000000 */
[----:B------:R-:W-:Y:S01]  /*1990*/  FMUL R8, R3, 2 ;  /* 0x4000000003087820 */ /* 0x000fe20000400000 */
[----:B------:R-:W-:-:S03]  /*19a0*/  FADD R2, -R2, R3 ;  /* 0x0000000302027221 */ /* 0x000fc60000000100 */
[----:B------:R-:W0:Y:S01]  /*19b0*/  FRND R7, R8 ;  /* 0x0000000800077307 */ /* 0x000e220000201000 */
[----:B------:R-:W-:Y:S01]  /*19c0*/  FADD R2, R9, -R2 ;  /* 0x8000000209027221 */ /* 0x000fe20000000000 */
[----:B------:R-:W-:Y:S01]  /*19d0*/  FFMA R3, R3, 2, -R8 ;  /* 0x4000000003037823 */ /* 0x000fe20000000808 */
[----:B------:R-:W-:Y:S01]  /*19e0*/  HFMA2 R9, -RZ, RZ, 0.64013671875, -15.109375 ;  /* 0x391fcb8eff097431 */ /* 0x000fe200000001ff */
[----:B------:R-:W-:Y:S02]  /*19f0*/  FSETP.GT.AND P1, PT, |R8|, 152, PT ;  /* 0x431800000800780b */ /* 0x000fe40003f24200 */
[----:B------:R-:W-:Y:S01]  /*1a00*/  FFMA R3, R2, 2, R3 ;  /* 0x4000000002037823 */ /* 0x000fe20000000003 */
[C---:B------:R-:W-:Y:S01]  /*1a10*/  FSETP.GEU.AND P2, PT, R8.reuse, RZ, PT ;  /* 0x000000ff0800720b */ /* 0x040fe20003f4e000 */
[----:B------:R1:W2:Y:S01]  /*1a20*/  F2I.NTZ R10, R8 ;  /* 0x00000008000a7305 */ /* 0x0002a20000203100 */
[----:B0-----:R-:W-:Y:S01]  /*1a30*/  FADD R2, R8, -R7 ;  /* 0x8000000708027221 */ /* 0x001fe20000000000 */
[----:B------:R-:W-:-:S02]  /*1a40*/  FSETP.GT.AND P0, PT, R7, RZ, PT ;  /* 0x000000ff0700720b */ /* 0x000fc40003f04000 */
[----:B-1----:R-:W-:Y:S01]  /*1a50*/  FSEL R8, RZ, +INF , !P2 ;  /* 0x7f800000ff087808 */ /* 0x002fe20005000000 */
[----:B------:R-:W-:-:S04]  /*1a60*/  FADD R2, R2, R3 ;  /* 0x0000000302027221 */ /* 0x000fc80000000000 */
[----:B------:R-:W-:-:S04]  /*1a70*/  FFMA R3, R2, R9, 0.0013391353422775864601 ;  /* 0x3aaf85ed02037423 */ /* 0x000fc80000000009 */
[----:B------:R-:W-:-:S04]  /*1a80*/  FFMA R3, R2, R3, 0.0096188392490148544312 ;  /* 0x3c1d985602037423 */ /* 0x000fc80000000003 */
[----:B------:R-:W-:-:S04]  /*1a90*/  FFMA R3, R2, R3, 0.055503588169813156128 ;  /* 0x3d6357bb02037423 */ /* 0x000fc80000000003 */
[----:B------:R-:W-:Y:S01]  /*1aa0*/  FFMA R7, R2, R3, 0.24022644758224487305 ;  /* 0x3e75fdec02077423 */ /* 0x000fe20000000003 */
[----:B------:R-:W-:Y:S02]  /*1ab0*/  SEL R3, RZ, 0x83000000, P0 ;  /* 0x83000000ff037807 */ /* 0x000fe40000000000 */
[----:B------:R-:W-:Y:S01]  /*1ac0*/  FSETP.NEU.AND P0, PT, |R0|, +INF , PT ;  /* 0x7f8000000000780b */ /* 0x000fe20003f0d200 */
[----:B------:R-:W-:Y:S01]  /*1ad0*/  FFMA R7, R2, R7, 0.69314718246459960938 ;  /* 0x3f31721802077423 */ /* 0x000fe20000000007 */
[----:B--2---:R-:W-:Y:S02]  /*1ae0*/  LEA R10, R10, -R3, 0x17 ;  /* 0x800000030a0a7211 */ /* 0x004fe400078eb8ff */
        /* <DEDUP_REMOVED lines=8> */
.L_x_17:
[----:B------:R-:W-:-:S07]  /*1b70*/  FADD R8, R0, 2 ;  /* 0x4000000000087421 */ /* 0x000fce0000000000 */
.L_x_16:
[----:B------:R-:W-:Y:S05]  /*1b80*/  BSYNC.RECONVERGENT B0 ;  /* 0x0000000000007941 */ /* 0x000fea0003800200 */
.L_x_15:
[----:B------:R-:W-:-:S07]  /*1b90*/  FADD R13, R13, R8 ;  /* 0x000000080d0d7221 */ /* 0x000fce0000000000 */
.L_x_7:
[----:B------:R-:W0:Y:S01]  /*1ba0*/  MUFU.RCP R3, R6 ;  /* 0x0000000600037308 */ /* 0x000e220000001000 */
[----:B------:R-:W-:Y:S07]  /*1bb0*/  BSSY.RECONVERGENT B0, `(.L_x_18) ;  /* 0x000000d000007945 */ /* 0x000fee0003800200 */
        /* <DEDUP_REMOVED lines=12> */
.L_x_19:
[----:B------:R-:W-:Y:S05]  /*1c80*/  BSYNC.RECONVERGENT B0 ;  /* 0x0000000000007941 */ /* 0x000fea0003800200 */
.L_x_18:
[----:B------:R-:W-:Y:S01]  /*1c90*/  IADD3 R2, PT, PT, R0, -0xd000000, RZ ;  /* 0xf300000000027810 */ /* 0x000fe20007ffe0ff */
[----:B------:R0:W1:Y:S01]  /*1ca0*/  MUFU.RSQ R3, R0 ;  /* 0x0000000000037308 */ /* 0x0000620000001400 */
[----:B------:R-:W-:Y:S02]  /*1cb0*/  BSSY.RECONVERGENT B0, `(.L_x_20) ;  /* 0x000000a000007945 */ /* 0x000fe40003800200 */
[----:B------:R-:W-:-:S13]  /*1cc0*/  ISETP.GT.U32.AND P0, PT, R2, 0x727fffff, PT ;  /* 0x727fffff0200780c */ /* 0x000fda0003f04070 */
[----:B0-----:R-:W-:Y:S05]  /*1cd0*/  @!P0 BRA `(.L_x_21) ;  /* 0x00000000000c8947 */ /* 0x001fea0003800000 */
[----:B------:R-:W-:-:S07]  /*1ce0*/  MOV R10, 0x1d00 ;  /* 0x00001d00000a7802 */ /* 0x000fce0000000f00 */
[----:B-1----:R-:W-:Y:S05]  /*1cf0*/  CALL.REL.NOINC `($__internal_0_$__cuda_sm20_sqrt_rn_f32_slowpath) ;  /* 0x0000000000847944 */ /* 0x002fea0003c00000 */
[----:B------:R-:W-:Y:S05]  /*1d00*/  BRA `(.L_x_22) ;  /* 0x0000000000107947 */ /* 0x000fea0003800000 */
.L_x_21:
[C---:B-1----:R-:W-:Y:S01]  /*1d10*/  FMUL.FTZ R9, R3.reuse, R0 ;  /* 0x0000000003097220 */ /* 0x042fe20000410000 */
[----:B------:R-:W-:-:S03]  /*1d20*/  FMUL.FTZ R2, R3, 0.5 ;  /* 0x3f00000003027820 */ /* 0x000fc60000410000 */
[----:B------:R-:W-:-:S04]  /*1d30*/  FFMA R0, -R9, R9, R0 ;  /* 0x0000000909007223 */ /* 0x000fc80000000100 */
[----:B------:R-:W-:-:S07]  /*1d40*/  FFMA R9, R0, R2, R9 ;  /* 0x0000000200097223 */ /* 0x000fce0000000009 */
.L_x_22:
[----:B------:R-:W-:Y:S05]  /*1d50*/  BSYNC.RECONVERGENT B0 ;  /* 0x0000000000007941 */ /* 0x000fea0003800200 */
.L_x_20:
[----:B------:R-:W-:-:S13]  /*1d60*/  FSETP.NEU.AND P0, PT, R9, RZ, PT ;  /* 0x000000ff0900720b */ /* 0x000fda0003f0d000 */
[----:B------:R-:W0:Y:S02]  /*1d70*/  @!P0 LDC.64 R2, c[0x0][0x388] ;  /* 0x0000e200ff028b82 */ /* 0x000e240000000a00 */
[----:B0-----:R-:W-:-:S05]  /*1d80*/  @!P0 IMAD.WIDE R2, R4, 0x4, R2 ;  /* 0x0000000404028825 */ /* 0x001fca00078e0202 */
[----:B------:R0:W-:Y:S01]  /*1d90*/  @!P0 STG.E desc[UR4][R2.64], RZ ;  /* 0x000000ff02008986 */ /* 0x0001e2000c101904 */
[----:B------:R-:W-:Y:S05]  /*1da0*/  @!P0 EXIT ;  /* 0x000000000000894d */ /* 0x000fea0003800000 */
[----:B------:R-:W1:Y:S02]  /*1db0*/  LDC.64 R6, c[0x0][0x380] ;  /* 0x0000e000ff067b82 */ /* 0x000e640000000a00 */
[----:B-1----:R-:W-:-:S05]  /*1dc0*/  IMAD.WIDE R6, R4, 0x4, R6 ;  /* 0x0000000404067825 */ /* 0x002fca00078e0206 */
[----:B0-----:R-:W2:Y:S01]  /*1dd0*/  LDG.E R2, desc[UR4][R6.64] ;  /* 0x0000000406027981 */ /* 0x001ea2000c1e1900 */
[----:B------:R-:W0:Y:S01]  /*1de0*/  MUFU.RCP R0, R9 ;  /* 0x0000000900007308 */ /* 0x000e220000001000 */
[----:B------:R-:W-:Y:S01]  /*1df0*/  BSSY.RECONVERGENT B0, `(.L_x_23) ;  /* 0x000000d000007945 */ /* 0x000fe20003800200 */
[----:B0-----:R-:W-:-:S04]  /*1e00*/  FFMA R3, R0, -R9, 1 ;  /* 0x3f80000000037423 */ /* 0x001fc80000000809 */
[----:B------:R-:W-:Y:S01]  /*1e10*/  FFMA R3, R0, R3, R0 ;  /* 0x0000000300037223 */ /* 0x000fe20000000000 */
[----:B--2---:R-:W-:-:S04]  /*1e20*/  FADD R2, R2, -R5 ;  /* 0x8000000502027221 */ /* 0x004fc80000000000 */
[----:B------:R-:W0:Y:S01]  /*1e30*/  FCHK P0, R2, R9 ;  /* 0x0000000902007302 */ /* 0x000e220000000000 */
[----:B------:R-:W-:-:S04]  /*1e40*/  FFMA R0, R2, R3, RZ ;  /* 0x0000000302007223 */ /* 0x000fc800000000ff */
[----:B------:R-:W-:-:S04]  /*1e50*/  FFMA R5, R0, -R9, R2 ;  /* 0x8000000900057223 */ /* 0x000fc80000000002 */
[----:B------:R-:W-:Y:S01]  /*1e60*/  FFMA R5, R3, R5, R0 ;  /* 0x0000000503057223 */ /* 0x000fe20000000000 */
[----:B0-----:R-:W-:Y:S06]  /*1e70*/  @!P0 BRA `(.L_x_24) ;  /* 0x0000000000108947 */ /* 0x001fec0003800000 */
[----:B------:R-:W-:Y:S02]  /*1e80*/  MOV R3, R9 ;  /* 0x0000000900037202 */ /* 0x000fe40000000f00 */
[----:B------:R-:W-:-:S07]  /*1e90*/  MOV R8, 0x1eb0 ;  /* 0x00001eb000087802 */ /* 0x000fce0000000f00 */
[----:B------:R-:W-:Y:S05]  /*1ea0*/  CALL.REL.NOINC `($__internal_1_$__cuda_sm3x_div_rn_noftz_f32_slowpath) ;  /* 0x0000000000747944 */ /* 0x000fea0003c00000 */
[----:B------:R-:W-:-:S07]  /*1eb0*/  MOV R5, R2 ;  /* 0x0000000200057202 */ /* 0x000fce0000000f00 */
.L_x_24:
[----:B------:R-:W-:Y:S05]  /*1ec0*/  BSYNC.RECONVERGENT B0 ;  /* 0x0000000000007941 */ /* 0x000fea0003800200 */
.L_x_23:
[----:B------:R-:W0:Y:S02]  /*1ed0*/  LDC.64 R2, c[0x0][0x388] ;  /* 0x0000e200ff027b82 */ /* 0x000e240000000a00 */
[----:B0-----:R-:W-:-:S05]  /*1ee0*/  IMAD.WIDE R2, R4, 0x4, R2 ;  /* 0x0000000404027825 */ /* 0x001fca00078e0202 */
[----:B------:R-:W-:Y:S01]  /*1ef0*/  STG.E desc[UR4][R2.64], R5 ;  /* 0x0000000502007986 */ /* 0x000fe2000c101904 */
[----:B------:R-:W-:Y:S05]  /*1f00*/  EXIT ;  /* 0x000000000000794d */ /* 0x000fea0003800000 */
        .weak           $__internal_0_$__cuda_sm20_sqrt_rn_f32_slowpath
        .type           $__internal_0_$__cuda_sm20_sqrt_rn_f32_slowpath,@function
        .size           $__internal_0_$__cuda_sm20_sqrt_rn_f32_slowpath,($__internal_1_$__cuda_sm3x_div_rn_noftz_f32_slowpath - $__internal_0_$__cuda_sm20_sqrt_rn_f32_slowpath)
$__internal_0_$__cuda_sm20_sqrt_rn_f32_slowpath:
[----:B------:R-:W-:-:S13]  /*1f10*/  LOP3.LUT P0, RZ, R0, 0x7fffffff, RZ, 0xc0, !PT ;  /* 0x7fffffff00ff7812 */ /* 0x000fda000780c0ff */
[----:B------:R-:W-:Y:S01]  /*1f20*/  @!P0 MOV R2, R0 ;  /* 0x0000000000028202 */ /* 0x000fe20000000f00 */
[----:B------:R-:W-:Y:S06]  /*1f30*/  @!P0 BRA `(.L_x_25) ;  /* 0x0000000000408947 */ /* 0x000fec0003800000 */
[----:B------:R-:W-:-:S13]  /*1f40*/  FSETP.GEU.FTZ.AND P0, PT, R0, RZ, PT ;  /* 0x000000ff0000720b */ /* 0x000fda0003f1e000 */
[----:B------:R-:W-:Y:S01]  /*1f50*/  @!P0 MOV R2, 0x7fffffff ;  /* 0x7fffffff00028802 */ /* 0x000fe20000000f00 */
[----:B------:R-:W-:Y:S06]  /*1f60*/  @!P0 BRA `(.L_x_25) ;  /* 0x0000000000348947 */ /* 0x000fec0003800000 */
[----:B------:R-:W-:-:S13]  /*1f70*/  FSETP.GTU.FTZ.AND P0, PT, |R0|, +INF , PT ;  /* 0x7f8000000000780b */ /* 0x000fda0003f1c200 */
[----:B------:R-:W-:Y:S01]  /*1f80*/  @P0 FADD.FTZ R2, R0, 1 ;  /* 0x3f80000000020421 */ /* 0x000fe20000010000 */
[----:B------:R-:W-:Y:S06]  /*1f90*/  @P0 BRA `(.L_x_25) ;  /* 0x0000000000280947 */ /* 0x000fec0003800000 */
[----:B------:R-:W-:-:S13]  /*1fa0*/  FSETP.NEU.FTZ.AND P0, PT, |R0|, +INF , PT ;  /* 0x7f8000000000780b */ /* 0x000fda0003f1d200 */
[----:B------:R-:W-:-:S04]  /*1fb0*/  @P0 FFMA R3, R0, 1.84467440737095516160e+19, RZ ;  /* 0x5f80000000030823 */ /* 0x000fc800000000ff */
[----:B------:R-:W0:Y:S02]  /*1fc0*/  @P0 MUFU.RSQ R2, R3 ;  /* 0x0000000300020308 */ /* 0x000e240000001400 */
[----:B0-----:R-:W-:Y:S01]  /*1fd0*/  @P0 FMUL.FTZ R6, R3, R2 ;  /* 0x0000000203060220 */ /* 0x001fe20000410000 */
[----:B------:R-:W-:Y:S01]  /*1fe0*/  @P0 FMUL.FTZ R8, R2, 0.5 ;  /* 0x3f00000002080820 */ /* 0x000fe20000410000 */
[----:B------:R-:W-:Y:S02]  /*1ff0*/  @!P0 MOV R2, R0 ;  /* 0x0000000000028202 */ /* 0x000fe40000000f00 */
[----:B------:R-:W-:-:S04]  /*2000*/  @P0 FADD.FTZ R7, -R6, -RZ ;  /* 0x800000ff06070221 */ /* 0x000fc80000010100 */
[----:B------:R-:W-:-:S04]  /*2010*/  @P0 FFMA R7, R6, R7, R3 ;  /* 0x0000000706070223 */ /* 0x000fc80000000003 */
[----:B------:R-:W-:-:S04]  /*2020*/  @P0 FFMA R7, R7, R8, R6 ;  /* 0x0000000807070223 */ /* 0x000fc80000000006 */
[----:B------:R-:W-:-:S07]  /*2030*/  @P0 FMUL.FTZ R2, R7, 2.3283064365386962891e-10 ;  /* 0x2f80000007020820 */ /* 0x000fce0000410000 */
.L_x_25:
[----:B------:R-:W-:Y:S01]  /*2040*/  HFMA2 R3, -RZ, RZ, 0, 0 ;  /* 0x00000000ff037431 */ /* 0x000fe200000001ff */
[----:B------:R-:W-:Y:S02]  /*2050*/  MOV R9, R2 ;  /* 0x0000000200097202 */ /* 0x000fe40000000f00 */
[----:B------:R-:W-:-:S04]  /*2060*/  MOV R2, R10 ;  /* 0x0000000a00027202 */ /* 0x000fc80000000f00 */
[----:B------:R-:W-:Y:S05]  /*2070*/  RET.REL.NODEC R2 `(_Z10MatrixNormPfS_i) ;  /* 0xffffffdc02e07950 */ /* 0x000fea0003c3ffff */
        .weak           $__internal_1_$__cuda_sm3x_div_rn_noftz_f32_slowpath
        .type           $__internal_1_$__cuda_sm3x_div_rn_noftz_f32_slowpath,@function
        .size           $__internal_1_$__cuda_sm3x_div_rn_noftz_f32_slowpath,(.L_x_39 - $__internal_1_$__cuda_sm3x_div_rn_noftz_f32_slowpath)
$__internal_1_$__cuda_sm3x_div_rn_noftz_f32_slowpath:
[----:B------:R-:W-:Y:S01]  /*2080*/  SHF.R.U32.HI R9, RZ, 0x17, R3 ;  /* 0x00000017ff097819 */ /* 0x000fe20000011603 */
[----:B------:R-:W-:Y:S01]  /*2090*/  BSSY.RECONVERGENT B1, `(.L_x_26) ;  /* 0x0000062000017945 */ /* 0x000fe20003800200 */
[----:B------:R-:W-:Y:S02]  /*20a0*/  SHF.R.U32.HI R7, RZ, 0x17, R2 ;  /* 0x00000017ff077819 */ /* 0x000fe40000011602 */
[----:B------:R-:W-:Y:S02]  /*20b0*/  LOP3.LUT R14, R9, 0xff, RZ, 0xc0, !PT ;  /* 0x000000ff090e7812 */ /* 0x000fe400078ec0ff */
[----:B------:R-:W-:Y:S02]  /*20c0*/  LOP3.LUT R12, R7, 0xff, RZ, 0xc0, !PT ;  /* 0x000000ff070c7812 */ /* 0x000fe400078ec0ff */
[----:B------:R-:W-:Y:S02]  /*20d0*/  IADD3 R10, PT, PT, R14, -0x1, RZ ;  /* 0xffffffff0e0a7810 */ /* 0x000fe40007ffe0ff */
[----:B------:R-:W-:-:S02]  /*20e0*/  IADD3 R9, PT, PT, R12, -0x1, RZ ;  /* 0xffffffff0c097810 */ /* 0x000fc40007ffe0ff */
[----:B------:R-:W-:-:S04]  /*20f0*/  ISETP.GT.U32.AND P0, PT, R10, 0xfd, PT ;  /* 0x000000fd0a00780c */ /* 0x000fc80003f04070 */
[----:B------:R-:W-:-:S13]  /*2100*/  ISETP.GT.U32.OR P0, PT, R9, 0xfd, P0 ;  /* 0x000000fd0900780c */ /* 0x000fda0000704470 */
[----:B------:R-:W-:Y:S01]  /*2110*/  @!P0 MOV R7, RZ ;  /* 0x000000ff00078202 */ /* 0x000fe20000000f00 */
[----:B------:R-:W-:Y:S06]  /*2120*/  @!P0 BRA `(.L_x_27) ;  /* 0x00000000005c8947 */ /* 0x000fec0003800000 */
[----:B------:R-:W-:Y:S02]  /*2130*/  FSETP.GTU.FTZ.AND P0, PT, |R2|, +INF , PT ;  /* 0x7f8000000200780b */ /* 0x000fe40003f1c200 */
[----:B------:R-:W-:-:S04]  /*2140*/  FSETP.GTU.FTZ.AND P2, PT, |R3|, +INF , PT ;  /* 0x7f8000000300780b */ /* 0x000fc80003f5c200 */
[----:B------:R-:W-:-:S13]  /*2150*/  PLOP3.LUT P0, PT, P0, P2, PT, 0xf8, 0x8f ;  /* 0x00000000008f781c */ /* 0x000fda0000705f70 */
[----:B------:R-:W-:Y:S05]  /*2160*/  @P0 BRA `(.L_x_28) ;  /* 0x00000004004c0947 */ /* 0x000fea0003800000 */
[----:B------:R-:W-:-:S13]  /*2170*/  LOP3.LUT P0, RZ, R3, 0x7fffffff, R2, 0xc8, !PT ;  /* 0x7fffffff03ff7812 */ /* 0x000fda000780c802 */
[----:B------:R-:W-:Y:S05]  /*2180*/  @!P0 BRA `(.L_x_29) ;  /* 0x00000004003c8947 */ /* 0x000fea0003800000 */
[C---:B------:R-:W-:Y:S02]  /*2190*/  FSETP.NEU.FTZ.AND P2, PT, |R2|.reuse, +INF , PT ;  /* 0x7f8000000200780b */ /* 0x040fe40003f5d200 */
[----:B------:R-:W-:Y:S02]  /*21a0*/  FSETP.NEU.FTZ.AND P3, PT, |R3|, +INF , PT ;  /* 0x7f8000000300780b */ /* 0x000fe40003f7d200 */
[----:B------:R-:W-:-:S11]  /*21b0*/  FSETP.NEU.FTZ.AND P0, PT, |R2|, +INF , PT ;  /* 0x7f8000000200780b */ /* 0x000fd60003f1d200 */
[----:B------:R-:W-:Y:S05]  /*21c0*/  @!P3 BRA !P2, `(.L_x_29) ;  /* 0x00000004002cb947 */ /* 0x000fea0005000000 */
[----:B------:R-:W-:-:S04]  /*21d0*/  LOP3.LUT P2, RZ, R2, 0x7fffffff, RZ, 0xc0, !PT ;  /* 0x7fffffff02ff7812 */ /* 0x000fc8000784c0ff */
[----:B------:R-:W-:-:S13]  /*21e0*/  PLOP3.LUT P2, PT, P3, P2, PT, 0x2f, 0xf2 ;  /* 0x0000000000f2781c */ /* 0x000fda0001f44577 */
[----:B------:R-:W-:Y:S05]  /*21f0*/  @P2 BRA `(.L_x_30) ;  /* 0x0000000400182947 */ /* 0x000fea0003800000 */
[----:B------:R-:W-:-:S04]  /*2200*/  LOP3.LUT P2, RZ, R3, 0x7fffffff, RZ, 0xc0, !PT ;  /* 0x7fffffff03ff7812 */ /* 0x000fc8000784c0ff */
[----:B------:R-:W-:-:S13]  /*2210*/  PLOP3.LUT P0, PT, P0, P2, PT, 0x2f, 0xf2 ;  /* 0x0000000000f2781c */ /* 0x000fda0000704577 */
[----:B------:R-:W-:Y:S05]  /*2220*/  @P0 BRA `(.L_x_31) ;  /* 0x0000000400000947 */ /* 0x000fea0003800000 */
[----:B------:R-:W-:Y:S02]  /*2230*/  ISETP.GE.AND P0, PT, R9, RZ, PT ;  /* 0x000000ff0900720c */ /* 0x000fe40003f06270 */
[----:B------:R-:W-:-:S11]  /*2240*/  ISETP.GE.AND P2, PT, R10, RZ, PT ;  /* 0x000000ff0a00720c */ /* 0x000fd60003f46270 */
[----:B------:R-:W-:Y:S01]  /*2250*/  @P0 MOV R7, RZ ;  /* 0x000000ff00070202 */ /* 0x000fe20000000f00 */
[----:B------:R-:W-:Y:S01]  /*2260*/  @!P0 FFMA R2, R2, 1.84467440737095516160e+19, RZ ;  /* 0x5f80000002028823 */ /* 0x000fe200000000ff */
[----:B------:R-:W-:Y:S01]  /*2270*/  @!P0 MOV R7, 0xffffffc0 ;  /* 0xffffffc000078802 */ /* 0x000fe20000000f00 */
[----:B------:R-:W-:-:S03]  /*2280*/  @!P2 FFMA R3, R3, 1.84467440737095516160e+19, RZ ;  /* 0x5f8000000303a823 */ /* 0x000fc600000000ff */
[----:B------:R-:W-:-:S07]  /*2290*/  @!P2 IADD3 R7, PT, PT, R7, 0x40, RZ ;  /* 0x000000400707a810 */ /* 0x000fce0007ffe0ff */
.L_x_27:
[----:B------:R-:W-:Y:S01]  /*22a0*/  LEA R10, R14, 0xc0800000, 0x17 ;  /* 0xc08000000e0a7811 */ /* 0x000fe200078eb8ff */
[----:B------:R-:W-:Y:S03]  /*22b0*/  BSSY.RECONVERGENT B2, `(.L_x_32) ;  /* 0x0000036000027945 */ /* 0x000fe60003800200 */
[----:B------:R-:W-:Y:S02]  /*22c0*/  IADD3 R10, PT, PT, -R10, R3, RZ ;  /* 0x000000030a0a7210 */ /* 0x000fe40007ffe1ff */
[----:B------:R-:W-:Y:S02]  /*22d0*/  IADD3 R3, PT, PT, R12, -0x7f, RZ ;  /* 0xffffff810c037810 */ /* 0x000fe40007ffe0ff */
[----:B------:R0:W1:Y:S01]  /*22e0*/  MUFU.RCP R9, R10 ;  /* 0x0000000a00097308 */ /* 0x0000620000001000 */
[----:B------:R-:W-:Y:S02]  /*22f0*/  FADD.FTZ R11, -R10, -RZ ;  /* 0x800000ff0a0b7221 */ /* 0x000fe40000010100 */
[C---:B------:R-:W-:Y:S01]  /*2300*/  IMAD R2, R3.reuse, -0x800000, R2 ;  /* 0xff80000003027824 */ /* 0x040fe200078e0202 */
[----:B0-----:R-:W-:-:S04]  /*2310*/  IADD3 R10, PT, PT, R3, 0x7f, -R14 ;  /* 0x0000007f030a7810 */ /* 0x001fc80007ffe80e */
[----:B------:R-:W-:Y:S01]  /*2320*/  IADD3 R10, PT, PT, R10, R7, RZ ;  /* 0x000000070a0a7210 */ /* 0x000fe20007ffe0ff */
[----:B-1----:R-:W-:-:S04]  /*2330*/  FFMA R12, R9, R11, 1 ;  /* 0x3f800000090c7423 */ /* 0x002fc8000000000b */
[----:B------:R-:W-:-:S04]  /*2340*/  FFMA R16, R9, R12, R9 ;  /* 0x0000000c09107223 */ /* 0x000fc80000000009 */
[----:B------:R-:W-:-:S04]  /*2350*/  FFMA R9, R2, R16, RZ ;  /* 0x0000001002097223 */ /* 0x000fc800000000ff */
[----:B------:R-:W-:-:S04]  /*2360*/  FFMA R12, R11, R9, R2 ;  /* 0x000000090b0c7223 */ /* 0x000fc80000000002 */
[----:B------:R-:W-:-:S04]  /*2370*/  FFMA R9, R16, R12, R9 ;  /* 0x0000000c10097223 */ /* 0x000fc80000000009 */
[----:B------:R-:W-:-:S04]  /*2380*/  FFMA R12, R11, R9, R2 ;  /* 0x000000090b0c7223 */ /* 0x000fc80000000002 */
[----:B------:R-:W-:-:S05]  /*2390*/  FFMA R2, R16, R12, R9 ;  /* 0x0000000c10027223 */ /* 0x000fca0000000009 */
[----:B------:R-:W-:-:S04]  /*23a0*/  SHF.R.U32.HI R3, RZ, 0x17, R2 ;  /* 0x00000017ff037819 */ /* 0x000fc80000011602 */
[----:B------:R-:W-:-:S04]  /*23b0*/  LOP3.LUT R3, R3, 0xff, RZ, 0xc0, !PT ;  /* 0x000000ff03037812 */ /* 0x000fc800078ec0ff */
[----:B------:R-:W-:-:S04]  /*23c0*/  IADD3 R11, PT, PT, R3, R10, RZ ;  /* 0x0000000a030b7210 */ /* 0x000fc80007ffe0ff */
[----:B------:R-:W-:-:S04]  /*23d0*/  IADD3 R3, PT, PT, R11, -0x1, RZ ;  /* 0xffffffff0b037810 */ /* 0x000fc80007ffe0ff */
[----:B------:R-:W-:-:S13]  /*23e0*/  ISETP.GE.U32.AND P0, PT, R3, 0xfe, PT ;  /* 0x000000fe0300780c */ /* 0x000fda0003f06070 */
[----:B------:R-:W-:Y:S05]  /*23f0*/  @!P0 BRA `(.L_x_33) ;  /* 0x0000000000808947 */ /* 0x000fea0003800000 */
[----:B------:R-:W-:-:S13]  /*2400*/  ISETP.GT.AND P0, PT, R11, 0xfe, PT ;  /* 0x000000fe0b00780c */ /* 0x000fda0003f04270 */
[----:B------:R-:W-:Y:S05]  /*2410*/  @P0 BRA `(.L_x_34) ;  /* 0x00000000006c0947 */ /* 0x000fea0003800000 */
[----:B------:R-:W-:-:S13]  /*2420*/  ISETP.GE.AND P0, PT, R11, 0x1, PT ;  /* 0x000000010b00780c */ /* 0x000fda0003f06270 */
[----:B------:R-:W-:Y:S05]  /*2430*/  @P0 BRA `(.L_x_35) ;  /* 0x0000000000740947 */ /* 0x000fea0003800000 */
[----:B------:R-:W-:Y:S02]  /*2440*/  ISETP.GE.AND P0, PT, R11, -0x18, PT ;  /* 0xffffffe80b00780c */ /* 0x000fe40003f06270 */
[----:B------:R-:W-:-:S11]  /*2450*/  LOP3.LUT R2, R2, 0x80000000, RZ, 0xc0, !PT ;  /* 0x8000000002027812 */ /* 0x000fd600078ec0ff */
[----:B------:R-:W-:Y:S05]  /*2460*/  @!P0 BRA `(.L_x_35) ;  /* 0x0000000000688947 */ /* 0x000fea0003800000 */
[CCC-:B------:R-:W-:Y:S01]  /*2470*/  FFMA.RZ R3, R16.reuse, R12.reuse, R9.reuse ;  /* 0x0000000c10037223 */ /* 0x1c0fe2000000c009 */
[CCC-:B------:R-:W-:Y:S01]  /*2480*/  FFMA.RM R10, R16.reuse, R12.reuse, R9.reuse ;  /* 0x0000000c100a7223 */ /* 0x1c0fe20000004009 */
[C---:B------:R-:W-:Y:S02]  /*2490*/  ISETP.NE.AND P3, PT, R11.reuse, RZ, PT ;  /* 0x000000ff0b00720c */ /* 0x040fe40003f65270 */
[----:B------:R-:W-:Y:S02]  /*24a0*/  ISETP.NE.AND P2, PT, R11, RZ, PT ;  /* 0x000000ff0b00720c */ /* 0x000fe40003f45270 */
[----:B------:R-:W-:Y:S01]  /*24b0*/  LOP3.LUT R7, R3, 0x7fffff, RZ, 0xc0, !PT ;  /* 0x007fffff03077812 */ /* 0x000fe200078ec0ff */
[----:B------:R-:W-:Y:S01]  /*24c0*/  FFMA.RP R3, R16, R12, R9 ;  /* 0x0000000c10037223 */ /* 0x000fe20000008009 */
[----:B------:R-:W-:Y:S02]  /*24d0*/  IADD3 R12, PT, PT, R11, 0x20, RZ ;  /* 0x000000200b0c7810 */ /* 0x000fe40007ffe0ff */
[----:B------:R-:W-:-:S02]  /*24e0*/  LOP3.LUT R7, R7, 0x800000, RZ, 0xfc, !PT ;  /* 0x0080000007077812 */ /* 0x000fc400078efcff */
[----:B------:R-:W-:Y:S02]  /*24f0*/  IADD3 R9, PT, PT, -R11, RZ, RZ ;  /* 0x000000ff0b097210 */ /* 0x000fe40007ffe1ff */
[----:B------:R-:W-:Y:S02]  /*2500*/  SHF.L.U32 R12, R7, R12, RZ ;  /* 0x0000000c070c7219 */ /* 0x000fe400000006ff */
[----:B------:R-:W-:Y:S02]  /*2510*/  FSETP.NEU.FTZ.AND P0, PT, R3, R10, PT ;  /* 0x0000000a0300720b */ /* 0x000fe40003f1d000 */
[----:B------:R-:W-:Y:S02]  /*2520*/  SEL R10, R9, RZ, P3 ;  /* 0x000000ff090a7207 */ /* 0x000fe40001800000 */
[----:B------:R-:W-:Y:S02]  /*2530*/  ISETP.NE.AND P2, PT, R12, RZ, P2 ;  /* 0x000000ff0c00720c */ /* 0x000fe40001745270 */
[----:B------:R-:W-:-:S02]  /*2540*/  SHF.R.U32.HI R10, RZ, R10, R7 ;  /* 0x0000000aff0a7219 */ /* 0x000fc40000011607 */
[----:B------:R-:W-:Y:S02]  /*2550*/  PLOP3.LUT P0, PT, P0, P2, PT, 0xf8, 0x8f ;  /* 0x00000000008f781c */ /* 0x000fe40000705f70 */
[----:B------:R-:W-:Y:S02]  /*2560*/  SHF.R.U32.HI R12, RZ, 0x1, R10 ;  /* 0x00000001ff0c7819 */ /* 0x000fe4000001160a */
[----:B------:R-:W-:-:S04]  /*2570*/  SEL R3, RZ, 0x1, !P0 ;  /* 0x00000001ff037807 */ /* 0x000fc80004000000 */
[----:B------:R-:W-:-:S04]  /*2580*/  LOP3.LUT R3, R3, 0x1, R12, 0xf8, !PT ;  /* 0x0000000103037812 */ /* 0x000fc800078ef80c */
[----:B------:R-:W-:-:S04]  /*2590*/  LOP3.LUT R3, R3, R10, RZ, 0xc0, !PT ;  /* 0x0000000a03037212 */ /* 0x000fc800078ec0ff */
[----:B------:R-:W-:-:S04]  /*25a0*/  IADD3 R3, PT, PT, R12, R3, RZ ;  /* 0x000000030c037210 */ /* 0x000fc80007ffe0ff */
[----:B------:R-:W-:Y:S01]  /*25b0*/  LOP3.LUT R2, R3, R2, RZ, 0xfc, !PT ;  /* 0x0000000203027212 */ /* 0x000fe200078efcff */
[----:B------:R-:W-:Y:S06]  /*25c0*/  BRA `(.L_x_35) ;  /* 0x0000000000107947 */ /* 0x000fec0003800000 */
.L_x_34:
[----:B------:R-:W-:-:S04]  /*25d0*/  LOP3.LUT R2, R2, 0x80000000, RZ, 0xc0, !PT ;  /* 0x8000000002027812 */ /* 0x000fc800078ec0ff */
[----:B------:R-:W-:Y:S01]  /*25e0*/  LOP3.LUT R2, R2, 0x7f800000, RZ, 0xfc, !PT ;  /* 0x7f80000002027812 */ /* 0x000fe200078efcff */
[----:B------:R-:W-:Y:S06]  /*25f0*/  BRA `(.L_x_35) ;  /* 0x0000000000047947 */ /* 0x000fec0003800000 */
.L_x_33:
[----:B------:R-:W-:-:S07]  /*2600*/  LEA R2, R10, R2, 0x17 ;  /* 0x000000020a027211 */ /* 0x000fce00078eb8ff */
.L_x_35:
[----:B------:R-:W-:Y:S05]  /*2610*/  BSYNC.RECONVERGENT B2 ;  /* 0x0000000000027941 */ /* 0x000fea0003800200 */
.L_x_32:
[----:B------:R-:W-:Y:S05]  /*2620*/  BRA `(.L_x_36) ;  /* 0x0000000000207947 */ /* 0x000fea0003800000 */
.L_x_31:
[----:B------:R-:W-:-:S04]  /*2630*/  LOP3.LUT R2, R3, 0x80000000, R2, 0x48, !PT ;  /* 0x8000000003027812 */ /* 0x000fc800078e4802 */
[----:B------:R-:W-:Y:S01]  /*2640*/  LOP3.LUT R2, R2, 0x7f800000, RZ, 0xfc, !PT ;  /* 0x7f80000002027812 */ /* 0x000fe200078efcff */
[----:B------:R-:W-:Y:S06]  /*2650*/  BRA `(.L_x_36) ;  /* 0x0000000000147947 */ /* 0x000fec0003800000 */
.L_x_30:
[----:B------:R-:W-:Y:S01]  /*2660*/  LOP3.LUT R2, R3, 0x80000000, R2, 0x48, !PT ;  /* 0x8000000003027812 */ /* 0x000fe200078e4802 */
[----:B------:R-:W-:Y:S06]  /*2670*/  BRA `(.L_x_36) ;  /* 0x00000000000c7947 */ /* 0x000fec0003800000 */
.L_x_29:
[----:B------:R-:W0:Y:S01]  /*2680*/  MUFU.RSQ R2, -QNAN ;  /* 0xffc0000000027908 */ /* 0x000e220000001400 */
[----:B------:R-:W-:Y:S05]  /*2690*/  BRA `(.L_x_36) ;  /* 0x0000000000047947 */ /* 0x000fea0003800000 */
.L_x_28:
[----:B------:R-:W-:-:S07]  /*26a0*/  FADD.FTZ R2, R2, R3 ;  /* 0x0000000302027221 */ /* 0x000fce0000010000 */
.L_x_36:
[----:B------:R-:W-:Y:S05]  /*26b0*/  BSYNC.RECONVERGENT B1 ;  /* 0x0000000000017941 */ /* 0x000fea0003800200 */
.L_x_26:
[----:B------:R-:W-:-:S04]  /*26c0*/  HFMA2 R9, -RZ, RZ, 0, 0 ;  /* 0x00000000ff097431 */ /* 0x000fc800000001ff */
[----:B0-----:R-:W-:Y:S05]  /*26d0*/  RET.REL.NODEC R8 `(_Z10MatrixNormPfS_i) ;  /* 0xffffffd808487950 */ /* 0x001fea0003c3ffff */
.L_x_37:
[----:B------:R-:W-:-:S00]  /*26e0*/  BRA `(.L_x_37) ;  /* 0xfffffffc00fc7947 */ /* 0x000fc0000383ffff */
[----:B------:R-:W-:-:S00]  /*26f0*/  NOP ;  /* 0x0000000000007918 */ /* 0x000fc00000000000 */
        /* <DEDUP_REMOVED lines=8> */
.L_x_39:


//--------------------- .nv.shared.reserved.0     --------------------------
	.section	.nv.shared.reserved.0,"aw",@nobits
	.weak		__nv_reservedSMEM_offset_0_alias
	.size		__nv_reservedSMEM_offset_0_alias, 0, 64
	.other		__nv_reservedSMEM_offset_0_alias,@"STO_CUDA_RESERVED_SHARED STV_DEFAULT"
__nv_reservedSMEM_offset_0_alias:
	.zero		0
	.zero		64


//--------------------- .nv.constant0._Z10MatrixNormPfS_i --------------------------
	.section	.nv.constant0._Z10MatrixNormPfS_i,"a",@progbits
	.sectionflags	@""
	.align	4
.nv.constant0._Z10MatrixNormPfS_i:
	.zero		916


//--------------------- SYMBOLS --------------------------

	.type		.nv.reservedSmem.offset0,@object
	.size		.nv.reservedSmem.offset0,0x4
